//
// Generated by NVIDIA NVVM Compiler
//
// Compiler Build ID: CL-36424714
// Cuda compilation tools, release 13.0, V13.0.88
// Based on NVVM 20.0.0
//

.version 9.0
.target sm_100
.address_size 64

	// .globl	_Z11gemm_kernelPKfS0_S0_Pfiiibbff

.visible .entry _Z11gemm_kernelPKfS0_S0_Pfiiibbff(
	.param .u64 .ptr .align 1 _Z11gemm_kernelPKfS0_S0_Pfiiibbff_param_0,
	.param .u64 .ptr .align 1 _Z11gemm_kernelPKfS0_S0_Pfiiibbff_param_1,
	.param .u64 .ptr .align 1 _Z11gemm_kernelPKfS0_S0_Pfiiibbff_param_2,
	.param .u64 .ptr .align 1 _Z11gemm_kernelPKfS0_S0_Pfiiibbff_param_3,
	.param .u32 _Z11gemm_kernelPKfS0_S0_Pfiiibbff_param_4,
	.param .u32 _Z11gemm_kernelPKfS0_S0_Pfiiibbff_param_5,
	.param .u32 _Z11gemm_kernelPKfS0_S0_Pfiiibbff_param_6,
	.param .u8 _Z11gemm_kernelPKfS0_S0_Pfiiibbff_param_7,
	.param .u8 _Z11gemm_kernelPKfS0_S0_Pfiiibbff_param_8,
	.param .f32 _Z11gemm_kernelPKfS0_S0_Pfiiibbff_param_9,
	.param .f32 _Z11gemm_kernelPKfS0_S0_Pfiiibbff_param_10
)
{
	.reg .pred 	%p<40>;
	.reg .b16 	%rs<3>;
	.reg .b32 	%r<129>;
	.reg .b32 	%f<265>;
	.reg .b64 	%rd<163>;

	ld.param.u64 	%rd12, [_Z11gemm_kernelPKfS0_S0_Pfiiibbff_param_0];
	ld.param.u64 	%rd13, [_Z11gemm_kernelPKfS0_S0_Pfiiibbff_param_1];
	ld.param.u64 	%rd11, [_Z11gemm_kernelPKfS0_S0_Pfiiibbff_param_3];
	ld.param.u32 	%r65, [_Z11gemm_kernelPKfS0_S0_Pfiiibbff_param_4];
	ld.param.u32 	%r66, [_Z11gemm_kernelPKfS0_S0_Pfiiibbff_param_5];
	ld.param.u32 	%r67, [_Z11gemm_kernelPKfS0_S0_Pfiiibbff_param_6];
	ld.param.s8 	%rs1, [_Z11gemm_kernelPKfS0_S0_Pfiiibbff_param_7];
	ld.param.s8 	%rs2, [_Z11gemm_kernelPKfS0_S0_Pfiiibbff_param_8];
	ld.param.f32 	%f46, [_Z11gemm_kernelPKfS0_S0_Pfiiibbff_param_9];
	ld.param.f32 	%f47, [_Z11gemm_kernelPKfS0_S0_Pfiiibbff_param_10];
	cvta.to.global.u64 	%rd1, %rd13;
	cvta.to.global.u64 	%rd2, %rd12;
	mov.u32 	%r68, %ctaid.y;
	mov.u32 	%r69, %ntid.y;
	mov.u32 	%r70, %tid.y;
	mad.lo.s32 	%r1, %r68, %r69, %r70;
	mov.u32 	%r71, %ctaid.x;
	mov.u32 	%r72, %ntid.x;
	mov.u32 	%r73, %tid.x;
	mad.lo.s32 	%r2, %r71, %r72, %r73;
	setp.ge.s32 	%p1, %r1, %r65;
	setp.ge.s32 	%p2, %r2, %r67;
	or.pred  	%p3, %p1, %p2;
	@%p3 bra 	$L__BB0_50;
	setp.lt.s32 	%p4, %r66, 1;
	mov.f32 	%f264, 0f00000000;
	@%p4 bra 	$L__BB0_49;
	setp.ne.s16 	%p5, %rs1, 0;
	mul.lo.s32 	%r3, %r66, %r1;
	mul.lo.s32 	%r4, %r66, %r2;
	@%p5 bra 	$L__BB0_26;
	setp.ne.s16 	%p23, %rs2, 0;
	@%p23 bra 	$L__BB0_15;
	and.b32  	%r5, %r66, 7;
	setp.lt.u32 	%p32, %r66, 8;
	mov.f32 	%f264, 0f00000000;
	mov.b32 	%r110, 0;
	@%p32 bra 	$L__BB0_7;
	and.b32  	%r110, %r66, 2147483640;
	neg.s32 	%r108, %r110;
	shl.b32 	%r8, %r67, 3;
	mul.wide.u32 	%rd114, %r3, 4;
	add.s64 	%rd115, %rd114, %rd2;
	add.s64 	%rd161, %rd115, 16;
	mov.f32 	%f264, 0f00000000;
	mul.wide.s32 	%rd118, %r67, 4;
	mov.u32 	%r107, %r2;
$L__BB0_6:
	.pragma "nounroll";
	ld.global.f32 	%f190, [%rd161+-16];
	mul.wide.s32 	%rd116, %r107, 4;
	add.s64 	%rd117, %rd1, %rd116;
	ld.global.f32 	%f191, [%rd117];
	fma.rn.f32 	%f192, %f190, %f191, %f264;
	ld.global.f32 	%f193, [%rd161+-12];
	add.s64 	%rd119, %rd117, %rd118;
	ld.global.f32 	%f194, [%rd119];
	fma.rn.f32 	%f195, %f193, %f194, %f192;
	ld.global.f32 	%f196, [%rd161+-8];
	add.s64 	%rd120, %rd119, %rd118;
	ld.global.f32 	%f197, [%rd120];
	fma.rn.f32 	%f198, %f196, %f197, %f195;
	ld.global.f32 	%f199, [%rd161+-4];
	add.s64 	%rd121, %rd120, %rd118;
	ld.global.f32 	%f200, [%rd121];
	fma.rn.f32 	%f201, %f199, %f200, %f198;
	ld.global.f32 	%f202, [%rd161];
	add.s64 	%rd122, %rd121, %rd118;
	ld.global.f32 	%f203, [%rd122];
	fma.rn.f32 	%f204, %f202, %f203, %f201;
	ld.global.f32 	%f205, [%rd161+4];
	add.s64 	%rd123, %rd122, %rd118;
	ld.global.f32 	%f206, [%rd123];
	fma.rn.f32 	%f207, %f205, %f206, %f204;
	ld.global.f32 	%f208, [%rd161+8];
	add.s64 	%rd124, %rd123, %rd118;
	ld.global.f32 	%f209, [%rd124];
	fma.rn.f32 	%f210, %f208, %f209, %f207;
	ld.global.f32 	%f211, [%rd161+12];
	add.s64 	%rd125, %rd124, %rd118;
	ld.global.f32 	%f212, [%rd125];
	fma.rn.f32 	%f264, %f211, %f212, %f210;
	add.s32 	%r108, %r108, 8;
	add.s32 	%r107, %r107, %r8;
	add.s64 	%rd161, %rd161, 32;
	setp.ne.s32 	%p33, %r108, 0;
	@%p33 bra 	$L__BB0_6;
$L__BB0_7:
	setp.eq.s32 	%p34, %r5, 0;
	@%p34 bra 	$L__BB0_49;
	and.b32  	%r14, %r66, 3;
	setp.lt.u32 	%p35, %r5, 4;
	@%p35 bra 	$L__BB0_10;
	add.s32 	%r99, %r110, %r3;
	mul.wide.u32 	%rd126, %r99, 4;
	add.s64 	%rd127, %rd2, %rd126;
	ld.global.f32 	%f214, [%rd127];
	mad.lo.s32 	%r100, %r110, %r67, %r2;
	mul.wide.s32 	%rd128, %r100, 4;
	add.s64 	%rd129, %rd1, %rd128;
	ld.global.f32 	%f215, [%rd129];
	fma.rn.f32 	%f216, %f214, %f215, %f264;
	cvt.u64.u32 	%rd130, %r3;
	cvt.u64.u32 	%rd131, %r110;
	add.s64 	%rd132, %rd131, %rd130;
	shl.b64 	%rd133, %rd132, 2;
	add.s64 	%rd134, %rd2, %rd133;
	ld.global.f32 	%f217, [%rd134+4];
	mul.wide.s32 	%rd135, %r67, 4;
	add.s64 	%rd136, %rd129, %rd135;
	ld.global.f32 	%f218, [%rd136];
	fma.rn.f32 	%f219, %f217, %f218, %f216;
	ld.global.f32 	%f220, [%rd134+8];
	add.s64 	%rd137, %rd136, %rd135;
	ld.global.f32 	%f221, [%rd137];
	fma.rn.f32 	%f222, %f220, %f221, %f219;
	ld.global.f32 	%f223, [%rd134+12];
	add.s64 	%rd138, %rd137, %rd135;
	ld.global.f32 	%f224, [%rd138];
	fma.rn.f32 	%f264, %f223, %f224, %f222;
	add.s32 	%r110, %r110, 4;
$L__BB0_10:
	setp.eq.s32 	%p36, %r14, 0;
	@%p36 bra 	$L__BB0_49;
	setp.eq.s32 	%p37, %r14, 1;
	@%p37 bra 	$L__BB0_13;
	add.s32 	%r101, %r110, %r3;
	mul.wide.u32 	%rd139, %r101, 4;
	add.s64 	%rd140, %rd2, %rd139;
	ld.global.f32 	%f226, [%rd140];
	mad.lo.s32 	%r102, %r110, %r67, %r2;
	mul.wide.s32 	%rd141, %r102, 4;
	add.s64 	%rd142, %rd1, %rd141;
	ld.global.f32 	%f227, [%rd142];
	fma.rn.f32 	%f228, %f226, %f227, %f264;
	cvt.u64.u32 	%rd143, %r3;
	cvt.u64.u32 	%rd144, %r110;
	add.s64 	%rd145, %rd144, %rd143;
	shl.b64 	%rd146, %rd145, 2;
	add.s64 	%rd147, %rd2, %rd146;
	ld.global.f32 	%f229, [%rd147+4];
	mul.wide.s32 	%rd148, %r67, 4;
	add.s64 	%rd149, %rd142, %rd148;
	ld.global.f32 	%f230, [%rd149];
	fma.rn.f32 	%f264, %f229, %f230, %f228;
	add.s32 	%r110, %r110, 2;
$L__BB0_13:
	and.b32  	%r103, %r66, 1;
	setp.eq.b32 	%p38, %r103, 1;
	not.pred 	%p39, %p38;
	@%p39 bra 	$L__BB0_49;
	add.s32 	%r104, %r110, %r3;
	mul.wide.u32 	%rd150, %r104, 4;
	add.s64 	%rd151, %rd2, %rd150;
	ld.global.f32 	%f231, [%rd151];
	mad.lo.s32 	%r105, %r110, %r67, %r2;
	mul.wide.s32 	%rd152, %r105, 4;
	add.s64 	%rd153, %rd1, %rd152;
	ld.global.f32 	%f232, [%rd153];
	fma.rn.f32 	%f264, %f231, %f232, %f264;
	bra.uni 	$L__BB0_49;
$L__BB0_15:
	and.b32  	%r19, %r66, 7;
	setp.lt.u32 	%p24, %r66, 8;
	mov.f32 	%f264, 0f00000000;
	mov.b32 	%r115, 0;
	@%p24 bra 	$L__BB0_18;
	and.b32  	%r115, %r66, 2147483640;
	neg.s32 	%r113, %r115;
	mul.wide.u32 	%rd88, %r3, 4;
	add.s64 	%rd89, %rd88, %rd2;
	add.s64 	%rd162, %rd89, 16;
	add.s64 	%rd7, %rd1, 16;
	mov.f32 	%f264, 0f00000000;
	mov.u32 	%r112, %r4;
$L__BB0_17:
	.pragma "nounroll";
	mul.wide.s32 	%rd90, %r112, 4;
	add.s64 	%rd91, %rd7, %rd90;
	ld.global.f32 	%f144, [%rd162+-16];
	ld.global.f32 	%f145, [%rd91+-16];
	fma.rn.f32 	%f146, %f144, %f145, %f264;
	ld.global.f32 	%f147, [%rd162+-12];
	ld.global.f32 	%f148, [%rd91+-12];
	fma.rn.f32 	%f149, %f147, %f148, %f146;
	ld.global.f32 	%f150, [%rd162+-8];
	ld.global.f32 	%f151, [%rd91+-8];
	fma.rn.f32 	%f152, %f150, %f151, %f149;
	ld.global.f32 	%f153, [%rd162+-4];
	ld.global.f32 	%f154, [%rd91+-4];
	fma.rn.f32 	%f155, %f153, %f154, %f152;
	ld.global.f32 	%f156, [%rd162];
	ld.global.f32 	%f157, [%rd91];
	fma.rn.f32 	%f158, %f156, %f157, %f155;
	ld.global.f32 	%f159, [%rd162+4];
	ld.global.f32 	%f160, [%rd91+4];
	fma.rn.f32 	%f161, %f159, %f160, %f158;
	ld.global.f32 	%f162, [%rd162+8];
	ld.global.f32 	%f163, [%rd91+8];
	fma.rn.f32 	%f164, %f162, %f163, %f161;
	ld.global.f32 	%f165, [%rd162+12];
	ld.global.f32 	%f166, [%rd91+12];
	fma.rn.f32 	%f264, %f165, %f166, %f164;
	add.s32 	%r113, %r113, 8;
	add.s64 	%rd162, %rd162, 32;
	add.s32 	%r112, %r112, 8;
	setp.ne.s32 	%p25, %r113, 0;
	@%p25 bra 	$L__BB0_17;
$L__BB0_18:
	setp.eq.s32 	%p26, %r19, 0;
	@%p26 bra 	$L__BB0_49;
	and.b32  	%r27, %r66, 3;
	setp.lt.u32 	%p27, %r19, 4;
	@%p27 bra 	$L__BB0_21;
	add.s32 	%r91, %r115, %r3;
	mul.wide.u32 	%rd92, %r91, 4;
	add.s64 	%rd93, %rd2, %rd92;
	ld.global.f32 	%f168, [%rd93];
	add.s32 	%r92, %r115, %r4;
	mul.wide.s32 	%rd94, %r92, 4;
	add.s64 	%rd95, %rd1, %rd94;
	ld.global.f32 	%f169, [%rd95];
	fma.rn.f32 	%f170, %f168, %f169, %f264;
	cvt.u64.u32 	%rd96, %r3;
	cvt.u64.u32 	%rd97, %r115;
	add.s64 	%rd98, %rd97, %rd96;
	shl.b64 	%rd99, %rd98, 2;
	add.s64 	%rd100, %rd2, %rd99;
	ld.global.f32 	%f171, [%rd100+4];
	ld.global.f32 	%f172, [%rd95+4];
	fma.rn.f32 	%f173, %f171, %f172, %f170;
	ld.global.f32 	%f174, [%rd100+8];
	ld.global.f32 	%f175, [%rd95+8];
	fma.rn.f32 	%f176, %f174, %f175, %f173;
	ld.global.f32 	%f177, [%rd100+12];
	ld.global.f32 	%f178, [%rd95+12];
	fma.rn.f32 	%f264, %f177, %f178, %f176;
	add.s32 	%r115, %r115, 4;
$L__BB0_21:
	setp.eq.s32 	%p28, %r27, 0;
	@%p28 bra 	$L__BB0_49;
	setp.eq.s32 	%p29, %r27, 1;
	@%p29 bra 	$L__BB0_24;
	add.s32 	%r93, %r115, %r3;
	mul.wide.u32 	%rd101, %r93, 4;
	add.s64 	%rd102, %rd2, %rd101;
	ld.global.f32 	%f180, [%rd102];
	add.s32 	%r94, %r115, %r4;
	mul.wide.s32 	%rd103, %r94, 4;
	add.s64 	%rd104, %rd1, %rd103;
	ld.global.f32 	%f181, [%rd104];
	fma.rn.f32 	%f182, %f180, %f181, %f264;
	cvt.u64.u32 	%rd105, %r3;
	cvt.u64.u32 	%rd106, %r115;
	add.s64 	%rd107, %rd106, %rd105;
	shl.b64 	%rd108, %rd107, 2;
	add.s64 	%rd109, %rd2, %rd108;
	ld.global.f32 	%f183, [%rd109+4];
	ld.global.f32 	%f184, [%rd104+4];
	fma.rn.f32 	%f264, %f183, %f184, %f182;
	add.s32 	%r115, %r115, 2;
$L__BB0_24:
	and.b32  	%r95, %r66, 1;
	setp.eq.b32 	%p30, %r95, 1;
	not.pred 	%p31, %p30;
	@%p31 bra 	$L__BB0_49;
	add.s32 	%r96, %r115, %r3;
	mul.wide.u32 	%rd110, %r96, 4;
	add.s64 	%rd111, %rd2, %rd110;
	ld.global.f32 	%f185, [%rd111];
	add.s32 	%r97, %r115, %r4;
	mul.wide.s32 	%rd112, %r97, 4;
	add.s64 	%rd113, %rd1, %rd112;
	ld.global.f32 	%f186, [%rd113];
	fma.rn.f32 	%f264, %f185, %f186, %f264;
	bra.uni 	$L__BB0_49;
$L__BB0_26:
	setp.ne.s16 	%p6, %rs2, 0;
	@%p6 bra 	$L__BB0_38;
	and.b32  	%r32, %r66, 7;
	setp.lt.u32 	%p15, %r66, 8;
	mov.f32 	%f264, 0f00000000;
	mov.b32 	%r121, 0;
	@%p15 bra 	$L__BB0_30;
	and.b32  	%r121, %r66, 2147483640;
	neg.s32 	%r119, %r121;
	shl.b32 	%r35, %r67, 3;
	shl.b32 	%r36, %r65, 3;
	mov.f32 	%f264, 0f00000000;
	mul.wide.s32 	%rd48, %r65, 4;
	mul.wide.s32 	%rd50, %r67, 4;
	mov.u32 	%r117, %r1;
	mov.u32 	%r118, %r2;
$L__BB0_29:
	.pragma "nounroll";
	mul.wide.s32 	%rd44, %r117, 4;
	add.s64 	%rd45, %rd2, %rd44;
	ld.global.f32 	%f98, [%rd45];
	mul.wide.s32 	%rd46, %r118, 4;
	add.s64 	%rd47, %rd1, %rd46;
	ld.global.f32 	%f99, [%rd47];
	fma.rn.f32 	%f100, %f98, %f99, %f264;
	add.s64 	%rd49, %rd45, %rd48;
	ld.global.f32 	%f101, [%rd49];
	add.s64 	%rd51, %rd47, %rd50;
	ld.global.f32 	%f102, [%rd51];
	fma.rn.f32 	%f103, %f101, %f102, %f100;
	add.s64 	%rd52, %rd49, %rd48;
	ld.global.f32 	%f104, [%rd52];
	add.s64 	%rd53, %rd51, %rd50;
	ld.global.f32 	%f105, [%rd53];
	fma.rn.f32 	%f106, %f104, %f105, %f103;
	add.s64 	%rd54, %rd52, %rd48;
	ld.global.f32 	%f107, [%rd54];
	add.s64 	%rd55, %rd53, %rd50;
	ld.global.f32 	%f108, [%rd55];
	fma.rn.f32 	%f109, %f107, %f108, %f106;
	add.s64 	%rd56, %rd54, %rd48;
	ld.global.f32 	%f110, [%rd56];
	add.s64 	%rd57, %rd55, %rd50;
	ld.global.f32 	%f111, [%rd57];
	fma.rn.f32 	%f112, %f110, %f111, %f109;
	add.s64 	%rd58, %rd56, %rd48;
	ld.global.f32 	%f113, [%rd58];
	add.s64 	%rd59, %rd57, %rd50;
	ld.global.f32 	%f114, [%rd59];
	fma.rn.f32 	%f115, %f113, %f114, %f112;
	add.s64 	%rd60, %rd58, %rd48;
	ld.global.f32 	%f116, [%rd60];
	add.s64 	%rd61, %rd59, %rd50;
	ld.global.f32 	%f117, [%rd61];
	fma.rn.f32 	%f118, %f116, %f117, %f115;
	add.s64 	%rd62, %rd60, %rd48;
	ld.global.f32 	%f119, [%rd62];
	add.s64 	%rd63, %rd61, %rd50;
	ld.global.f32 	%f120, [%rd63];
	fma.rn.f32 	%f264, %f119, %f120, %f118;
	add.s32 	%r119, %r119, 8;
	add.s32 	%r118, %r118, %r35;
	add.s32 	%r117, %r117, %r36;
	setp.ne.s32 	%p16, %r119, 0;
	@%p16 bra 	$L__BB0_29;
$L__BB0_30:
	setp.eq.s32 	%p17, %r32, 0;
	@%p17 bra 	$L__BB0_49;
	and.b32  	%r44, %r66, 3;
	setp.lt.u32 	%p18, %r32, 4;
	@%p18 bra 	$L__BB0_33;
	mad.lo.s32 	%r83, %r121, %r65, %r1;
	mul.wide.s32 	%rd64, %r83, 4;
	add.s64 	%rd65, %rd2, %rd64;
	ld.global.f32 	%f122, [%rd65];
	mad.lo.s32 	%r84, %r121, %r67, %r2;
	mul.wide.s32 	%rd66, %r84, 4;
	add.s64 	%rd67, %rd1, %rd66;
	ld.global.f32 	%f123, [%rd67];
	fma.rn.f32 	%f124, %f122, %f123, %f264;
	mul.wide.s32 	%rd68, %r65, 4;
	add.s64 	%rd69, %rd65, %rd68;
	ld.global.f32 	%f125, [%rd69];
	mul.wide.s32 	%rd70, %r67, 4;
	add.s64 	%rd71, %rd67, %rd70;
	ld.global.f32 	%f126, [%rd71];
	fma.rn.f32 	%f127, %f125, %f126, %f124;
	add.s64 	%rd72, %rd69, %rd68;
	ld.global.f32 	%f128, [%rd72];
	add.s64 	%rd73, %rd71, %rd70;
	ld.global.f32 	%f129, [%rd73];
	fma.rn.f32 	%f130, %f128, %f129, %f127;
	add.s64 	%rd74, %rd72, %rd68;
	ld.global.f32 	%f131, [%rd74];
	add.s64 	%rd75, %rd73, %rd70;
	ld.global.f32 	%f132, [%rd75];
	fma.rn.f32 	%f264, %f131, %f132, %f130;
	add.s32 	%r121, %r121, 4;
$L__BB0_33:
	setp.eq.s32 	%p19, %r44, 0;
	@%p19 bra 	$L__BB0_49;
	setp.eq.s32 	%p20, %r44, 1;
	@%p20 bra 	$L__BB0_36;
	mad.lo.s32 	%r85, %r121, %r65, %r1;
	mul.wide.s32 	%rd76, %r85, 4;
	add.s64 	%rd77, %rd2, %rd76;
	ld.global.f32 	%f134, [%rd77];
	mad.lo.s32 	%r86, %r121, %r67, %r2;
	mul.wide.s32 	%rd78, %r86, 4;
	add.s64 	%rd79, %rd1, %rd78;
	ld.global.f32 	%f135, [%rd79];
	fma.rn.f32 	%f136, %f134, %f135, %f264;
	mul.wide.s32 	%rd80, %r65, 4;
	add.s64 	%rd81, %rd77, %rd80;
	ld.global.f32 	%f137, [%rd81];
	mul.wide.s32 	%rd82, %r67, 4;
	add.s64 	%rd83, %rd79, %rd82;
	ld.global.f32 	%f138, [%rd83];
	fma.rn.f32 	%f264, %f137, %f138, %f136;
	add.s32 	%r121, %r121, 2;
$L__BB0_36:
	and.b32  	%r87, %r66, 1;
	setp.eq.b32 	%p21, %r87, 1;
	not.pred 	%p22, %p21;
	@%p22 bra 	$L__BB0_49;
	mad.lo.s32 	%r88, %r121, %r65, %r1;
	mul.wide.s32 	%rd84, %r88, 4;
	add.s64 	%rd85, %rd2, %rd84;
	ld.global.f32 	%f139, [%rd85];
	mad.lo.s32 	%r89, %r121, %r67, %r2;
	mul.wide.s32 	%rd86, %r89, 4;
	add.s64 	%rd87, %rd1, %rd86;
	ld.global.f32 	%f140, [%rd87];
	fma.rn.f32 	%f264, %f139, %f140, %f264;
	bra.uni 	$L__BB0_49;
$L__BB0_38:
	and.b32  	%r49, %r66, 7;
	setp.lt.u32 	%p7, %r66, 8;
	mov.f32 	%f264, 0f00000000;
	mov.b32 	%r127, 0;
	@%p7 bra 	$L__BB0_41;
	and.b32  	%r127, %r66, 2147483640;
	neg.s32 	%r125, %r127;
	shl.b32 	%r52, %r65, 3;
	mov.f32 	%f264, 0f00000000;
	mul.wide.s32 	%rd18, %r65, 4;
	mov.u32 	%r123, %r4;
	mov.u32 	%r124, %r1;
$L__BB0_40:
	.pragma "nounroll";
	mul.wide.s32 	%rd14, %r123, 4;
	add.s64 	%rd15, %rd1, %rd14;
	mul.wide.s32 	%rd16, %r124, 4;
	add.s64 	%rd17, %rd2, %rd16;
	ld.global.f32 	%f52, [%rd17];
	ld.global.f32 	%f53, [%rd15];
	fma.rn.f32 	%f54, %f52, %f53, %f264;
	add.s64 	%rd19, %rd17, %rd18;
	ld.global.f32 	%f55, [%rd19];
	ld.global.f32 	%f56, [%rd15+4];
	fma.rn.f32 	%f57, %f55, %f56, %f54;
	add.s64 	%rd20, %rd19, %rd18;
	ld.global.f32 	%f58, [%rd20];
	ld.global.f32 	%f59, [%rd15+8];
	fma.rn.f32 	%f60, %f58, %f59, %f57;
	add.s64 	%rd21, %rd20, %rd18;
	ld.global.f32 	%f61, [%rd21];
	ld.global.f32 	%f62, [%rd15+12];
	fma.rn.f32 	%f63, %f61, %f62, %f60;
	add.s64 	%rd22, %rd21, %rd18;
	ld.global.f32 	%f64, [%rd22];
	ld.global.f32 	%f65, [%rd15+16];
	fma.rn.f32 	%f66, %f64, %f65, %f63;
	add.s64 	%rd23, %rd22, %rd18;
	ld.global.f32 	%f67, [%rd23];
	ld.global.f32 	%f68, [%rd15+20];
	fma.rn.f32 	%f69, %f67, %f68, %f66;
	add.s64 	%rd24, %rd23, %rd18;
	ld.global.f32 	%f70, [%rd24];
	ld.global.f32 	%f71, [%rd15+24];
	fma.rn.f32 	%f72, %f70, %f71, %f69;
	add.s64 	%rd25, %rd24, %rd18;
	ld.global.f32 	%f73, [%rd25];
	ld.global.f32 	%f74, [%rd15+28];
	fma.rn.f32 	%f264, %f73, %f74, %f72;
	add.s32 	%r125, %r125, 8;
	add.s32 	%r124, %r124, %r52;
	add.s32 	%r123, %r123, 8;
	setp.ne.s32 	%p8, %r125, 0;
	@%p8 bra 	$L__BB0_40;
$L__BB0_41:
	setp.eq.s32 	%p9, %r49, 0;
	@%p9 bra 	$L__BB0_49;
	and.b32  	%r60, %r66, 3;
	setp.lt.u32 	%p10, %r49, 4;
	@%p10 bra 	$L__BB0_44;
	mad.lo.s32 	%r75, %r127, %r65, %r1;
	mul.wide.s32 	%rd26, %r75, 4;
	add.s64 	%rd27, %rd2, %rd26;
	ld.global.f32 	%f76, [%rd27];
	add.s32 	%r76, %r127, %r4;
	mul.wide.s32 	%rd28, %r76, 4;
	add.s64 	%rd29, %rd1, %rd28;
	ld.global.f32 	%f77, [%rd29];
	fma.rn.f32 	%f78, %f76, %f77, %f264;
	mul.wide.s32 	%rd30, %r65, 4;
	add.s64 	%rd31, %rd27, %rd30;
	ld.global.f32 	%f79, [%rd31];
	ld.global.f32 	%f80, [%rd29+4];
	fma.rn.f32 	%f81, %f79, %f80, %f78;
	add.s64 	%rd32, %rd31, %rd30;
	ld.global.f32 	%f82, [%rd32];
	ld.global.f32 	%f83, [%rd29+8];
	fma.rn.f32 	%f84, %f82, %f83, %f81;
	add.s64 	%rd33, %rd32, %rd30;
	ld.global.f32 	%f85, [%rd33];
	ld.global.f32 	%f86, [%rd29+12];
	fma.rn.f32 	%f264, %f85, %f86, %f84;
	add.s32 	%r127, %r127, 4;
$L__BB0_44:
	setp.eq.s32 	%p11, %r60, 0;
	@%p11 bra 	$L__BB0_49;
	setp.eq.s32 	%p12, %r60, 1;
	@%p12 bra 	$L__BB0_47;
	mad.lo.s32 	%r77, %r127, %r65, %r1;
	mul.wide.s32 	%rd34, %r77, 4;
	add.s64 	%rd35, %rd2, %rd34;
	ld.global.f32 	%f88, [%rd35];
	add.s32 	%r78, %r127, %r4;
	mul.wide.s32 	%rd36, %r78, 4;
	add.s64 	%rd37, %rd1, %rd36;
	ld.global.f32 	%f89, [%rd37];
	fma.rn.f32 	%f90, %f88, %f89, %f264;
	mul.wide.s32 	%rd38, %r65, 4;
	add.s64 	%rd39, %rd35, %rd38;
	ld.global.f32 	%f91, [%rd39];
	ld.global.f32 	%f92, [%rd37+4];
	fma.rn.f32 	%f264, %f91, %f92, %f90;
	add.s32 	%r127, %r127, 2;
$L__BB0_47:
	and.b32  	%r79, %r66, 1;
	setp.eq.b32 	%p13, %r79, 1;
	not.pred 	%p14, %p13;
	@%p14 bra 	$L__BB0_49;
	mad.lo.s32 	%r80, %r127, %r65, %r1;
	mul.wide.s32 	%rd40, %r80, 4;
	add.s64 	%rd41, %rd2, %rd40;
	ld.global.f32 	%f93, [%rd41];
	add.s32 	%r81, %r127, %r4;
	mul.wide.s32 	%rd42, %r81, 4;
	add.s64 	%rd43, %rd1, %rd42;
	ld.global.f32 	%f94, [%rd43];
	fma.rn.f32 	%f264, %f93, %f94, %f264;
$L__BB0_49:
	ld.param.u64 	%rd160, [_Z11gemm_kernelPKfS0_S0_Pfiiibbff_param_2];
	cvta.to.global.u64 	%rd154, %rd160;
	mul.wide.s32 	%rd155, %r2, 4;
	add.s64 	%rd156, %rd154, %rd155;
	ld.global.f32 	%f233, [%rd156];
	mul.f32 	%f234, %f47, %f233;
	fma.rn.f32 	%f235, %f46, %f264, %f234;
	mad.lo.s32 	%r106, %r67, %r1, %r2;
	cvta.to.global.u64 	%rd157, %rd11;
	mul.wide.s32 	%rd158, %r106, 4;
	add.s64 	%rd159, %rd157, %rd158;
	st.global.f32 	[%rd159], %f235;
$L__BB0_50:
	ret;

}
	// .globl	_Z11relu_kernelPKfPfi
.visible .entry _Z11relu_kernelPKfPfi(
	.param .u64 .ptr .align 1 _Z11relu_kernelPKfPfi_param_0,
	.param .u64 .ptr .align 1 _Z11relu_kernelPKfPfi_param_1,
	.param .u32 _Z11relu_kernelPKfPfi_param_2
)
{
	.reg .pred 	%p<3>;
	.reg .b32 	%r<6>;
	.reg .b32 	%f<3>;
	.reg .b64 	%rd<8>;

	ld.param.u64 	%rd1, [_Z11relu_kernelPKfPfi_param_0];
	ld.param.u64 	%rd2, [_Z11relu_kernelPKfPfi_param_1];
	ld.param.u32 	%r2, [_Z11relu_kernelPKfPfi_param_2];
	mov.u32 	%r3, %ctaid.x;
	mov.u32 	%r4, %ntid.x;
	mov.u32 	%r5, %tid.x;
	mad.lo.s32 	%r1, %r3, %r4, %r5;
	setp.ge.s32 	%p1, %r1, %r2;
	@%p1 bra 	$L__BB1_2;
	cvta.to.global.u64 	%rd3, %rd2;
	cvta.to.global.u64 	%rd4, %rd1;
	mul.wide.s32 	%rd5, %r1, 4;
	add.s64 	%rd6, %rd4, %rd5;
	ld.global.f32 	%f1, [%rd6];
	setp.lt.f32 	%p2, %f1, 0f00000000;
	selp.f32 	%f2, 0f00000000, %f1, %p2;
	add.s64 	%rd7, %rd3, %rd5;
	st.global.f32 	[%rd7], %f2;
$L__BB1_2:
	ret;

}
	// .globl	_Z10add_kernelPKfS0_Pfi
.visible .entry _Z10add_kernelPKfS0_Pfi(
	.param .u64 .ptr .align 1 _Z10add_kernelPKfS0_Pfi_param_0,
	.param .u64 .ptr .align 1 _Z10add_kernelPKfS0_Pfi_param_1,
	.param .u64 .ptr .align 1 _Z10add_kernelPKfS0_Pfi_param_2,
	.param .u32 _Z10add_kernelPKfS0_Pfi_param_3
)
{
	.reg .pred 	%p<2>;
	.reg .b32 	%r<6>;
	.reg .b32 	%f<4>;
	.reg .b64 	%rd<11>;

	ld.param.u64 	%rd1, [_Z10add_kernelPKfS0_Pfi_param_0];
	ld.param.u64 	%rd2, [_Z10add_kernelPKfS0_Pfi_param_1];
	ld.param.u64 	%rd3, [_Z10add_kernelPKfS0_Pfi_param_2];
	ld.param.u32 	%r2, [_Z10add_kernelPKfS0_Pfi_param_3];
	mov.u32 	%r3, %ctaid.x;
	mov.u32 	%r4, %ntid.x;
	mov.u32 	%r5, %tid.x;
	mad.lo.s32 	%r1, %r3, %r4, %r5;
	setp.ge.s32 	%p1, %r1, %r2;
	@%p1 bra 	$L__BB2_2;
	cvta.to.global.u64 	%rd4, %rd1;
	cvta.to.global.u64 	%rd5, %rd2;
	cvta.to.global.u64 	%rd6, %rd3;
	mul.wide.s32 	%rd7, %r1, 4;
	add.s64 	%rd8, %rd4, %rd7;
	ld.global.f32 	%f1, [%rd8];
	add.s64 	%rd9, %rd5, %rd7;
	ld.global.f32 	%f2, [%rd9];
	add.f32 	%f3, %f1, %f2;
	add.s64 	%rd10, %rd6, %rd7;
	st.global.f32 	[%rd10], %f3;
$L__BB2_2:
	ret;

}


// ===== COMPILED SASS (sm_100) =====

	.target	sm_100

	.elftype	@"ET_EXEC"


//--------------------- .note.nv.tkinfo           --------------------------
	.section	.note.nv.tkinfo,"",@"SHT_NOTE"
	.sectionflags	@"SHF_NOTE_NV_TKINFO"
	.tkinfo
        /*0018*/ 	.word	0x00000002
        /*0030*/ 	.string	""
        /*0030*/ 	.string	"ptxas"
        /*0030*/ 	.string	"Cuda compilation tools, release 13.0, V13.0.88"
        /*0030*/ 	.string	"Build cuda_13.0.r13.0/compiler.36424714_0"
        /*0030*/ 	.string	"-arch sm_100 -m 64 "



//--------------------- .note.nv.cuinfo           --------------------------
	.section	.note.nv.cuinfo,"",@"SHT_NOTE"
	.sectionflags	@"SHF_NOTE_NV_CUINFO"
        /*0018*/ 	.short	0x0002
        /*001a*/ 	.short	0x0064
        /*001c*/ 	.short	0x0082
	.zero		2


//--------------------- .nv.info                  --------------------------
	.section	.nv.info,"",@"SHT_CUDA_INFO"
	.align	4


	//----- nvinfo : EIATTR_REGCOUNT
	.align		4
        /*0000*/ 	.byte	0x04, 0x2f
        /*0002*/ 	.short	(.L_1 - .L_0)
	.align		4
.L_0:
        /*0004*/ 	.word	index@(_Z11gemm_kernelPKfS0_S0_Pfiiibbff)
        /*0008*/ 	.word	0x00000020


	//----- nvinfo : EIATTR_FRAME_SIZE
	.align		4
.L_1:
        /*000c*/ 	.byte	0x04, 0x11
        /*000e*/ 	.short	(.L_3 - .L_2)
	.align		4
.L_2:
        /*0010*/ 	.word	index@(_Z11gemm_kernelPKfS0_S0_Pfiiibbff)
        /*0014*/ 	.word	0x00000000


	//----- nvinfo : EIATTR_REGCOUNT
	.align		4
.L_3:
        /*0018*/ 	.byte	0x04, 0x2f
        /*001a*/ 	.short	(.L_5 - .L_4)
	.align		4
.L_4:
        /*001c*/ 	.word	index@(_Z11relu_kernelPKfPfi)
        /*0020*/ 	.word	0x0000000a


	//----- nvinfo : EIATTR_FRAME_SIZE
	.align		4
.L_5:
        /*0024*/ 	.byte	0x04, 0x11
        /*0026*/ 	.short	(.L_7 - .L_6)
	.align		4
.L_6:
        /*0028*/ 	.word	index@(_Z11relu_kernelPKfPfi)
        /*002c*/ 	.word	0x00000000


	//----- nvinfo : EIATTR_REGCOUNT
	.align		4
.L_7:
        /*0030*/ 	.byte	0x04, 0x2f
        /*0032*/ 	.short	(.L_9 - .L_8)
	.align		4
.L_8:
        /*0034*/ 	.word	index@(_Z10add_kernelPKfS0_Pfi)
        /*0038*/ 	.word	0x0000000c


	//----- nvinfo : EIATTR_FRAME_SIZE
	.align		4
.L_9:
        /*003c*/ 	.byte	0x04, 0x11
        /*003e*/ 	.short	(.L_11 - .L_10)
	.align		4
.L_10:
        /*0040*/ 	.word	index@(_Z10add_kernelPKfS0_Pfi)
        /*0044*/ 	.word	0x00000000


	//----- nvinfo : EIATTR_MIN_STACK_SIZE
	.align		4
.L_11:
        /*0048*/ 	.byte	0x04, 0x12
        /*004a*/ 	.short	(.L_13 - .L_12)
	.align		4
.L_12:
        /*004c*/ 	.word	index@(_Z10add_kernelPKfS0_Pfi)
        /*0050*/ 	.word	0x00000000


	//----- nvinfo : EIATTR_MIN_STACK_SIZE
	.align		4
.L_13:
        /*0054*/ 	.byte	0x04, 0x12
        /*0056*/ 	.short	(.L_15 - .L_14)
	.align		4
.L_14:
        /*0058*/ 	.word	index@(_Z11relu_kernelPKfPfi)
        /*005c*/ 	.word	0x00000000


	//----- nvinfo : EIATTR_MIN_STACK_SIZE
	.align		4
.L_15:
        /*0060*/ 	.byte	0x04, 0x12
        /*0062*/ 	.short	(.L_17 - .L_16)
	.align		4
.L_16:
        /*0064*/ 	.word	index@(_Z11gemm_kernelPKfS0_S0_Pfiiibbff)
        /*0068*/ 	.word	0x00000000
.L_17:


//--------------------- .nv.compat                --------------------------
	.section	.nv.compat,"",@"SHT_CUDA_COMPAT_INFO"
	.align	4
        /*0000*/ 	.byte	0x02, 0x09, 0x00, 0x00, 0x02, 0x02, 0x01, 0x00, 0x02, 0x05, 0x05, 0x00, 0x03, 0x07, 0x01, 0x01
        /*0010*/ 	.byte	0x02, 0x03, 0x00, 0x00, 0x02, 0x06, 0x01, 0x00, 0x04, 0x0b, 0x08, 0x00, 0x09, 0x00, 0x00, 0x00
        /*0020*/ 	.byte	0x00, 0x00, 0x00, 0x00


//--------------------- .nv.info._Z10add_kernelPKfS0_Pfi --------------------------
	.section	.nv.info._Z10add_kernelPKfS0_Pfi,"",@"SHT_CUDA_INFO"
	.sectionflags	@""
	.align	4


	//----- nvinfo : EIATTR_CUDA_API_VERSION
	.align		4
        /*0000*/ 	.byte	0x04, 0x37
        /*0002*/ 	.short	(.L_19 - .L_18)
.L_18:
        /*0004*/ 	.word	0x00000082


	//----- nvinfo : EIATTR_KPARAM_INFO
	.align		4
.L_19:
        /*0008*/ 	.byte	0x04, 0x17
        /*000a*/ 	.short	(.L_21 - .L_20)
.L_20:
        /*000c*/ 	.word	0x00000000
        /*0010*/ 	.short	0x0003
        /*0012*/ 	.short	0x0018
        /*0014*/ 	.byte	0x00, 0xf0, 0x11, 0x00


	//----- nvinfo : EIATTR_KPARAM_INFO
	.align		4
.L_21:
        /*0018*/ 	.byte	0x04, 0x17
        /*001a*/ 	.short	(.L_23 - .L_22)
.L_22:
        /*001c*/ 	.word	0x00000000
        /*0020*/ 	.short	0x0002
        /*0022*/ 	.short	0x0010
        /*0024*/ 	.byte	0x00, 0xf5, 0x21, 0x00


	//----- nvinfo : EIATTR_KPARAM_INFO
	.align		4
.L_23:
        /*0028*/ 	.byte	0x04, 0x17
        /*002a*/ 	.short	(.L_25 - .L_24)
.L_24:
        /*002c*/ 	.word	0x00000000
        /*0030*/ 	.short	0x0001
        /*0032*/ 	.short	0x0008
        /*0034*/ 	.byte	0x00, 0xf5, 0x21, 0x00


	//----- nvinfo : EIATTR_KPARAM_INFO
	.align		4
.L_25:
        /*0038*/ 	.byte	0x04, 0x17
        /*003a*/ 	.short	(.L_27 - .L_26)
.L_26:
        /*003c*/ 	.word	0x00000000
        /*0040*/ 	.short	0x0000
        /*0042*/ 	.short	0x0000
        /*0044*/ 	.byte	0x00, 0xf5, 0x21, 0x00


	//----- nvinfo : EIATTR_SPARSE_MMA_MASK
	.align		4
.L_27:
        /*0048*/ 	.byte	0x03, 0x50
        /*004a*/ 	.short	0x0000


	//----- nvinfo : EIATTR_MAXREG_COUNT
	.align		4
        /*004c*/ 	.byte	0x03, 0x1b
        /*004e*/ 	.short	0x00ff


	//----- nvinfo : EIATTR_MERCURY_ISA_VERSION
	.align		4
        /*0050*/ 	.byte	0x03, 0x5f
        /*0052*/ 	.short	0x0101


	//----- nvinfo : EIATTR_VRC_CTA_INIT_COUNT
	.align		4
        /*0054*/ 	.byte	0x02, 0x4a
	.zero		1
	.zero		1


	//----- nvinfo : EIATTR_EXIT_INSTR_OFFSETS
	.align		4
        /*0058*/ 	.byte	0x04, 0x1c
        /*005a*/ 	.short	(.L_29 - .L_28)


	//   ....[0]....
.L_28:
        /*005c*/ 	.word	0x00000070


	//   ....[1]....
        /*0060*/ 	.word	0x00000130


	//----- nvinfo : EIATTR_CBANK_PARAM_SIZE
	.align		4
.L_29:
        /*0064*/ 	.byte	0x03, 0x19
        /*0066*/ 	.short	0x001c


	//----- nvinfo : EIATTR_PARAM_CBANK
	.align		4
        /*0068*/ 	.byte	0x04, 0x0a
        /*006a*/ 	.short	(.L_31 - .L_30)
	.align		4
.L_30:
        /*006c*/ 	.word	index@(.nv.constant0._Z10add_kernelPKfS0_Pfi)
        /*0070*/ 	.short	0x0380
        /*0072*/ 	.short	0x001c


	//----- nvinfo : EIATTR_SW_WAR
	.align		4
.L_31:
        /*0074*/ 	.byte	0x04, 0x36
        /*0076*/ 	.short	(.L_33 - .L_32)
.L_32:
        /*0078*/ 	.word	0x00000008
.L_33:


//--------------------- .nv.info._Z11relu_kernelPKfPfi --------------------------
	.section	.nv.info._Z11relu_kernelPKfPfi,"",@"SHT_CUDA_INFO"
	.sectionflags	@""
	.align	4


	//----- nvinfo : EIATTR_CUDA_API_VERSION
	.align		4
        /*0000*/ 	.byte	0x04, 0x37
        /*0002*/ 	.short	(.L_35 - .L_34)
.L_34:
        /*0004*/ 	.word	0x00000082


	//----- nvinfo : EIATTR_KPARAM_INFO
	.align		4
.L_35:
        /*0008*/ 	.byte	0x04, 0x17
        /*000a*/ 	.short	(.L_37 - .L_36)
.L_36:
        /*000c*/ 	.word	0x00000000
        /*0010*/ 	.short	0x0002
        /*0012*/ 	.short	0x0010
        /*0014*/ 	.byte	0x00, 0xf0, 0x11, 0x00


	//----- nvinfo : EIATTR_KPARAM_INFO
	.align		4
.L_37:
        /*0018*/ 	.byte	0x04, 0x17
        /*001a*/ 	.short	(.L_39 - .L_38)
.L_38:
        /*001c*/ 	.word	0x00000000
        /*0020*/ 	.short	0x0001
        /*0022*/ 	.short	0x0008
        /*0024*/ 	.byte	0x00, 0xf5, 0x21, 0x00


	//----- nvinfo : EIATTR_KPARAM_INFO
	.align		4
.L_39:
        /*0028*/ 	.byte	0x04, 0x17
        /*002a*/ 	.short	(.L_41 - .L_40)
.L_40:
        /*002c*/ 	.word	0x00000000
        /*0030*/ 	.short	0x0000
        /*0032*/ 	.short	0x0000
        /*0034*/ 	.byte	0x00, 0xf5, 0x21, 0x00


	//----- nvinfo : EIATTR_SPARSE_MMA_MASK
	.align		4
.L_41:
        /*0038*/ 	.byte	0x03, 0x50
        /*003a*/ 	.short	0x0000


	//----- nvinfo : EIATTR_MAXREG_COUNT
	.align		4
        /*003c*/ 	.byte	0x03, 0x1b
        /*003e*/ 	.short	0x00ff


	//----- nvinfo : EIATTR_MERCURY_ISA_VERSION
	.align		4
        /*0040*/ 	.byte	0x03, 0x5f
        /*0042*/ 	.short	0x0101


	//----- nvinfo : EIATTR_VRC_CTA_INIT_COUNT
	.align		4
        /*0044*/ 	.byte	0x02, 0x4a
	.zero		1
	.zero		1


	//----- nvinfo : EIATTR_EXIT_INSTR_OFFSETS
	.align		4
        /*0048*/ 	.byte	0x04, 0x1c
        /*004a*/ 	.short	(.L_43 - .L_42)


	//   ....[0]....
.L_42:
        /*004c*/ 	.word	0x00000070


	//   ....[1]....
        /*0050*/ 	.word	0x00000110


	//----- nvinfo : EIATTR_CBANK_PARAM_SIZE
	.align		4
.L_43:
        /*0054*/ 	.byte	0x03, 0x19
        /*0056*/ 	.short	0x0014


	//----- nvinfo : EIATTR_PARAM_CBANK
	.align		4
        /*0058*/ 	.byte	0x04, 0x0a
        /*005a*/ 	.short	(.L_45 - .L_44)
	.align		4
.L_44:
        /*005c*/ 	.word	index@(.nv.constant0._Z11relu_kernelPKfPfi)
        /*0060*/ 	.short	0x0380
        /*0062*/ 	.short	0x0014


	//----- nvinfo : EIATTR_SW_WAR
	.align		4
.L_45:
        /*0064*/ 	.byte	0x04, 0x36
        /*0066*/ 	.short	(.L_47 - .L_46)
.L_46:
        /*0068*/ 	.word	0x00000008
.L_47:


//--------------------- .nv.info._Z11gemm_kernelPKfS0_S0_Pfiiibbff --------------------------
	.section	.nv.info._Z11gemm_kernelPKfS0_S0_Pfiiibbff,"",@"SHT_CUDA_INFO"
	.sectionflags	@""
	.align	4


	//----- nvinfo : EIATTR_CUDA_API_VERSION
	.align		4
        /*0000*/ 	.byte	0x04, 0x37
        /*0002*/ 	.short	(.L_49 - .L_48)
.L_48:
        /*0004*/ 	.word	0x00000082


	//----- nvinfo : EIATTR_KPARAM_INFO
	.align		4
.L_49:
        /*0008*/ 	.byte	0x04, 0x17
        /*000a*/ 	.short	(.L_51 - .L_50)
.L_50:
        /*000c*/ 	.word	0x00000000
        /*0010*/ 	.short	0x000a
        /*0012*/ 	.short	0x0034
        /*0014*/ 	.byte	0x00, 0xf0, 0x11, 0x00


	//----- nvinfo : EIATTR_KPARAM_INFO
	.align		4
.L_51:
        /*0018*/ 	.byte	0x04, 0x17
        /*001a*/ 	.short	(.L_53 - .L_52)
.L_52:
        /*001c*/ 	.word	0x00000000
        /*0020*/ 	.short	0x0009
        /*0022*/ 	.short	0x0030
        /*0024*/ 	.byte	0x00, 0xf0, 0x11, 0x00


	//----- nvinfo : EIATTR_KPARAM_INFO
	.align		4
.L_53:
        /*0028*/ 	.byte	0x04, 0x17
        /*002a*/ 	.short	(.L_55 - .L_54)
.L_54:
        /*002c*/ 	.word	0x00000000
        /*0030*/ 	.short	0x0008
        /*0032*/ 	.short	0x002d
        /*0034*/ 	.byte	0x00, 0xf0, 0x05, 0x00


	//----- nvinfo : EIATTR_KPARAM_INFO
	.align		4
.L_55:
        /*0038*/ 	.byte	0x04, 0x17
        /*003a*/ 	.short	(.L_57 - .L_56)
.L_56:
        /*003c*/ 	.word	0x00000000
        /*0040*/ 	.short	0x0007
        /*0042*/ 	.short	0x002c
        /*0044*/ 	.byte	0x00, 0xf0, 0x05, 0x00


	//----- nvinfo : EIATTR_KPARAM_INFO
	.align		4
.L_57:
        /*0048*/ 	.byte	0x04, 0x17
        /*004a*/ 	.short	(.L_59 - .L_58)
.L_58:
        /*004c*/ 	.word	0x00000000
        /*0050*/ 	.short	0x0006
        /*0052*/ 	.short	0x0028
        /*0054*/ 	.byte	0x00, 0xf0, 0x11, 0x00


	//----- nvinfo : EIATTR_KPARAM_INFO
	.align		4
.L_59:
        /*0058*/ 	.byte	0x04, 0x17
        /*005a*/ 	.short	(.L_61 - .L_60)
.L_60:
        /*005c*/ 	.word	0x00000000
        /*0060*/ 	.short	0x0005
        /*0062*/ 	.short	0x0024
        /*0064*/ 	.byte	0x00, 0xf0, 0x11, 0x00


	//----- nvinfo : EIATTR_KPARAM_INFO
	.align		4
.L_61:
        /*0068*/ 	.byte	0x04, 0x17
        /*006a*/ 	.short	(.L_63 - .L_62)
.L_62:
        /*006c*/ 	.word	0x00000000
        /*0070*/ 	.short	0x0004
        /*0072*/ 	.short	0x0020
        /*0074*/ 	.byte	0x00, 0xf0, 0x11, 0x00


	//----- nvinfo : EIATTR_KPARAM_INFO
	.align		4
.L_63:
        /*0078*/ 	.byte	0x04, 0x17
        /*007a*/ 	.short	(.L_65 - .L_64)
.L_64:
        /*007c*/ 	.word	0x00000000
        /*0080*/ 	.short	0x0003
        /*0082*/ 	.short	0x0018
        /*0084*/ 	.byte	0x00, 0xf5, 0x21, 0x00


	//----- nvinfo : EIATTR_KPARAM_INFO
	.align		4
.L_65:
        /*0088*/ 	.byte	0x04, 0x17
        /*008a*/ 	.short	(.L_67 - .L_66)
.L_66:
        /*008c*/ 	.word	0x00000000
        /*0090*/ 	.short	0x0002
        /*0092*/ 	.short	0x0010
        /*0094*/ 	.byte	0x00, 0xf5, 0x21, 0x00


	//----- nvinfo : EIATTR_KPARAM_INFO
	.align		4
.L_67:
        /*0098*/ 	.byte	0x04, 0x17
        /*009a*/ 	.short	(.L_69 - .L_68)
.L_68:
        /*009c*/ 	.word	0x00000000
        /*00a0*/ 	.short	0x0001
        /*00a2*/ 	.short	0x0008
        /*00a4*/ 	.byte	0x00, 0xf5, 0x21, 0x00


	//----- nvinfo : EIATTR_KPARAM_INFO
	.align		4
.L_69:
        /*00a8*/ 	.byte	0x04, 0x17
        /*00aa*/ 	.short	(.L_71 - .L_70)
.L_70:
        /*00ac*/ 	.word	0x00000000
        /*00b0*/ 	.short	0x0000
        /*00b2*/ 	.short	0x0000
        /*00b4*/ 	.byte	0x00, 0xf5, 0x21, 0x00


	//----- nvinfo : EIATTR_SPARSE_MMA_MASK
	.align		4
.L_71:
        /*00b8*/ 	.byte	0x03, 0x50
        /*00ba*/ 	.short	0x0000


	//----- nvinfo : EIATTR_MAXREG_COUNT
	.align		4
        /*00bc*/ 	.byte	0x03, 0x1b
        /*00be*/ 	.short	0x00ff


	//----- nvinfo : EIATTR_MERCURY_ISA_VERSION
	.align		4
        /*00c0*/ 	.byte	0x03, 0x5f
        /*00c2*/ 	.short	0x0101


	//----- nvinfo : EIATTR_VRC_CTA_INIT_COUNT
	.align		4
        /*00c4*/ 	.byte	0x02, 0x4a
	.zero		1
	.zero		1


	//----- nvinfo : EIATTR_EXIT_INSTR_OFFSETS
	.align		4
        /*00c8*/ 	.byte	0x04, 0x1c
        /*00ca*/ 	.short	(.L_73 - .L_72)


	//   ....[0]....
.L_72:
        /*00cc*/ 	.word	0x000000d0


	//   ....[1]....
        /*00d0*/ 	.word	0x00001f60


	//----- nvinfo : EIATTR_CBANK_PARAM_SIZE
	.align		4
.L_73:
        /*00d4*/ 	.byte	0x03, 0x19
        /*00d6*/ 	.short	0x0038


	//----- nvinfo : EIATTR_PARAM_CBANK
	.align		4
        /*00d8*/ 	.byte	0x04, 0x0a
        /*00da*/ 	.short	(.L_75 - .L_74)
	.align		4
.L_74:
        /*00dc*/ 	.word	index@(.nv.constant0._Z11gemm_kernelPKfS0_S0_Pfiiibbff)
        /*00e0*/ 	.short	0x0380
        /*00e2*/ 	.short	0x0038


	//----- nvinfo : EIATTR_SW_WAR
	.align		4
.L_75:
        /*00e4*/ 	.byte	0x04, 0x36
        /*00e6*/ 	.short	(.L_77 - .L_76)
.L_76:
        /*00e8*/ 	.word	0x00000008
.L_77:


//--------------------- .nv.callgraph             --------------------------
	.section	.nv.callgraph,"",@"SHT_CUDA_CALLGRAPH"
	.align	4
	.sectionentsize	8
	.align		4
        /*0000*/ 	.word	0x00000000
	.align		4
        /*0004*/ 	.word	0xffffffff
	.align		4
        /*0008*/ 	.word	0x00000000
	.align		4
        /*000c*/ 	.word	0xfffffffe
	.align		4
        /*0010*/ 	.word	0x00000000
	.align		4
        /*0014*/ 	.word	0xfffffffd
	.align		4
        /*0018*/ 	.word	0x00000000
	.align		4
        /*001c*/ 	.word	0xfffffffc


//--------------------- .text._Z10add_kernelPKfS0_Pfi --------------------------
	.section	.text._Z10add_kernelPKfS0_Pfi,"ax",@progbits
	.align	128
        .global         _Z10add_kernelPKfS0_Pfi
        .type           _Z10add_kernelPKfS0_Pfi,@function
        .size           _Z10add_kernelPKfS0_Pfi,(.L_x_22 - _Z10add_kernelPKfS0_Pfi)
        .other          _Z10add_kernelPKfS0_Pfi,@"STO_CUDA_ENTRY STV_DEFAULT"
_Z10add_kernelPKfS0_Pfi:
.text._Z10add_kernelPKfS0_Pfi:
[----:B------:R-:W-:Y:S01]  /*0000*/  LDC R1, c[0x0][0x37c] ;  /* 0x0000df00ff017b82 */ /* 0x000fe20000000800 */
[----:B------:R-:W0:Y:S07]  /*0010*/  S2R R0, SR_TID.X ;  /* 0x0000000000007919 */ /* 0x000e2e0000002100 */
[----:B------:R-:W0:Y:S01]  /*0020*/  S2UR UR4, SR_CTAID.X ;  /* 0x00000000000479c3 */ /* 0x000e220000002500 */
[----:B------:R-:W1:Y:S07]  /*0030*/  LDCU UR5, c[0x0][0x398] ;  /* 0x00007300ff0577ac */ /* 0x000e6e0008000800 */
[----:B------:R-:W0:Y:S02]  /*0040*/  LDC R9, c[0x0][0x360] ;  /* 0x0000d800ff097b82 */ /* 0x000e240000000800 */
[----:B0-----:R-:W-:-:S05]  /*0050*/  IMAD R9, R9, UR4, R0 ;  /* 0x0000000409097c24 */ /* 0x001fca000f8e0200 */
[----:B-1----:R-:W-:-:S13]  /*0060*/  ISETP.GE.AND P0, PT, R9, UR5, PT ;  /* 0x0000000509007c0c */ /* 0x002fda000bf06270 */
[----:B------:R-:W-:Y:S05]  /*0070*/  @P0 EXIT ;  /* 0x000000000000094d */ /* 0x000fea0003800000 */
[----:B------:R-:W0:Y:S01]  /*0080*/  LDC.64 R2, c[0x0][0x380] ;  /* 0x0000e000ff027b82 */ /* 0x000e220000000a00 */
[----:B------:R-:W1:Y:S07]  /*0090*/  LDCU.64 UR4, c[0x0][0x358] ;  /* 0x00006b00ff0477ac */ /* 0x000e6e0008000a00 */
[----:B------:R-:W2:Y:S08]  /*00a0*/  LDC.64 R4, c[0x0][0x388] ;  /* 0x0000e200ff047b82 */ /* 0x000eb00000000a00 */
[----:B------:R-:W3:Y:S01]  /*00b0*/  LDC.64 R6, c[0x0][0x390] ;  /* 0x0000e400ff067b82 */ /* 0x000ee20000000a00 */
[----:B0-----:R-:W-:-:S06]  /*00c0*/  IMAD.WIDE R2, R9, 0x4, R2 ;  /* 0x0000000409027825 */ /* 0x001fcc00078e0202 */
[----:B-1----:R-:W4:Y:S01]  /*00d0*/  LDG.E R2, desc[UR4][R2.64] ;  /* 0x0000000402027981 */ /* 0x002f22000c1e1900 */
[----:B--2---:R-:W-:-:S06]  /*00e0*/  IMAD.WIDE R4, R9, 0x4, R4 ;  /* 0x0000000409047825 */ /* 0x004fcc00078e0204 */
[----:B------:R-:W4:Y:S01]  /*00f0*/  LDG.E R5, desc[UR4][R4.64] ;  /* 0x0000000404057981 */ /* 0x000f22000c1e1900 */
[----:B---3--:R-:W-:-:S04]  /*0100*/  IMAD.WIDE R6, R9, 0x4, R6 ;  /* 0x0000000409067825 */ /* 0x008fc800078e0206 */
[----:B----4-:R-:W-:-:S05]  /*0110*/  FADD R9, R2, R5 ;  /* 0x0000000502097221 */ /* 0x010fca0000000000 */
[----:B------:R-:W-:Y:S01]  /*0120*/  STG.E desc[UR4][R6.64], R9 ;  /* 0x0000000906007986 */ /* 0x000fe2000c101904 */
[----:B------:R-:W-:Y:S05]  /*0130*/  EXIT ;  /* 0x000000000000794d */ /* 0x000fea0003800000 */
.L_x_0:
[----:B------:R-:W-:-:S00]  /*0140*/  BRA `(.L_x_0) ;  /* 0xfffffffc00fc7947 */ /* 0x000fc0000383ffff */
[----:B------:R-:W-:-:S00]  /*0150*/  NOP ;  /* 0x0000000000007918 */ /* 0x000fc00000000000 */
        /* <DEDUP_REMOVED lines=10> */
.L_x_22:


//--------------------- .text._Z11relu_kernelPKfPfi --------------------------
	.section	.text._Z11relu_kernelPKfPfi,"ax",@progbits
	.align	128
        .global         _Z11relu_kernelPKfPfi
        .type           _Z11relu_kernelPKfPfi,@function
        .size           _Z11relu_kernelPKfPfi,(.L_x_23 - _Z11relu_kernelPKfPfi)
        .other          _Z11relu_kernelPKfPfi,@"STO_CUDA_ENTRY STV_DEFAULT"
_Z11relu_kernelPKfPfi:
.text._Z11relu_kernelPKfPfi:
        /* <DEDUP_REMOVED lines=10> */
[----:B------:R-:W2:Y:S01]  /*00a0*/  LDC.64 R4, c[0x0][0x388] ;  /* 0x0000e200ff047b82 */ /* 0x000ea20000000a00 */
[----:B0-----:R-:W-:-:S06]  /*00b0*/  IMAD.WIDE R2, R7, 0x4, R2 ;  /* 0x0000000407027825 */ /* 0x001fcc00078e0202 */
[----:B-1----:R-:W3:Y:S01]  /*00c0*/  LDG.E R2, desc[UR4][R2.64] ;  /* 0x0000000402027981 */ /* 0x002ee2000c1e1900 */
[----:B--2---:R-:W-:Y:S01]  /*00d0*/  IMAD.WIDE R4, R7, 0x4, R4 ;  /* 0x0000000407047825 */ /* 0x004fe200078e0204 */
[----:B---3--:R-:W-:-:S04]  /*00e0*/  FSETP.GEU.AND P0, PT, R2, RZ, PT ;  /* 0x000000ff0200720b */ /* 0x008fc80003f0e000 */
[----:B------:R-:W-:-:S05]  /*00f0*/  FSEL R7, R2, RZ, P0 ;  /* 0x000000ff02077208 */ /* 0x000fca0000000000 */
[----:B------:R-:W-:Y:S01]  /*0100*/  STG.E desc[UR4][R4.64], R7 ;  /* 0x0000000704007986 */ /* 0x000fe2000c101904 */
[----:B------:R-:W-:Y:S05]  /*0110*/  EXIT ;  /* 0x000000000000794d */ /* 0x000fea0003800000 */
.L_x_1:
        /* <DEDUP_REMOVED lines=14> */
.L_x_23:


//--------------------- .text._Z11gemm_kernelPKfS0_S0_Pfiiibbff --------------------------
	.section	.text._Z11gemm_kernelPKfS0_S0_Pfiiibbff,"ax",@progbits
	.align	128
        .global         _Z11gemm_kernelPKfS0_S0_Pfiiibbff
        .type           _Z11gemm_kernelPKfS0_S0_Pfiiibbff,@function
        .size           _Z11gemm_kernelPKfS0_S0_Pfiiibbff,(.L_x_24 - _Z11gemm_kernelPKfS0_S0_Pfiiibbff)
        .other          _Z11gemm_kernelPKfS0_S0_Pfiiibbff,@"STO_CUDA_ENTRY STV_DEFAULT"
_Z11gemm_kernelPKfS0_S0_Pfiiibbff:
.text._Z11gemm_kernelPKfS0_S0_Pfiiibbff:
[----:B------:R-:W-:Y:S01]  /*0000*/  LDC R1, c[0x0][0x37c] ;  /* 0x0000df00ff017b82 */ /* 0x000fe20000000800 */
[----:B------:R-:W0:Y:S07]  /*0010*/  S2R R6, SR_TID.X ;  /* 0x0000000000067919 */ /* 0x000e2e0000002100 */
[----:B------:R-:W1:Y:S01]  /*0020*/  LDC R5, c[0x0][0x364] ;  /* 0x0000d900ff057b82 */ /* 0x000e620000000800 */
[----:B------:R-:W1:Y:S07]  /*0030*/  S2R R4, SR_TID.Y ;  /* 0x0000000000047919 */ /* 0x000e6e0000002200 */
[----:B------:R-:W0:Y:S08]  /*0040*/  S2UR UR5, SR_CTAID.X ;  /* 0x00000000000579c3 */ /* 0x000e300000002500 */
[----:B------:R-:W0:Y:S08]  /*0050*/  LDC R3, c[0x0][0x360] ;  /* 0x0000d800ff037b82 */ /* 0x000e300000000800 */
[----:B------:R-:W1:Y:S08]  /*0060*/  S2UR UR4, SR_CTAID.Y ;  /* 0x00000000000479c3 */ /* 0x000e700000002600 */
[----:B------:R-:W2:Y:S08]  /*0070*/  LDC R0, c[0x0][0x3a8] ;  /* 0x0000ea00ff007b82 */ /* 0x000eb00000000800 */
[----:B------:R-:W3:Y:S01]  /*0080*/  LDC R2, c[0x0][0x3a0] ;  /* 0x0000e800ff027b82 */ /* 0x000ee20000000800 */
[----:B0-----:R-:W-:-:S02]  /*0090*/  IMAD R3, R3, UR5, R6 ;  /* 0x0000000503037c24 */ /* 0x001fc4000f8e0206 */
[----:B-1----:R-:W-:-:S03]  /*00a0*/  IMAD R5, R5, UR4, R4 ;  /* 0x0000000405057c24 */ /* 0x002fc6000f8e0204 */
[----:B--2---:R-:W-:-:S04]  /*00b0*/  ISETP.GE.AND P0, PT, R3, R0, PT ;  /* 0x000000000300720c */ /* 0x004fc80003f06270 */
[----:B---3--:R-:W-:-:S13]  /*00c0*/  ISETP.GE.OR P0, PT, R5, R2, P0 ;  /* 0x000000020500720c */ /* 0x008fda0000706670 */
[----:B------:R-:W-:Y:S05]  /*00d0*/  @P0 EXIT ;  /* 0x000000000000094d */ /* 0x000fea0003800000 */
[----:B------:R-:W0:Y:S01]  /*00e0*/  LDC R4, c[0x0][0x3a4] ;  /* 0x0000e900ff047b82 */ /* 0x000e220000000800 */
[----:B------:R-:W1:Y:S01]  /*00f0*/  LDCU.64 UR6, c[0x0][0x358] ;  /* 0x00006b00ff0677ac */ /* 0x000e620008000a00 */
[----:B------:R-:W-:Y:S01]  /*0100*/  HFMA2 R29, -RZ, RZ, 0, 0 ;  /* 0x00000000ff1d7431 */ /* 0x000fe200000001ff */
[----:B0-----:R-:W-:-:S13]  /*0110*/  ISETP.GE.AND P0, PT, R4, 0x1, PT ;  /* 0x000000010400780c */ /* 0x001fda0003f06270 */
[----:B-1----:R-:W-:Y:S05]  /*0120*/  @!P0 BRA `(.L_x_2) ;  /* 0x0000001c00648947 */ /* 0x002fea0003800000 */
[----:B------:R-:W0:Y:S01]  /*0130*/  LDCU.U8 UR4, c[0x0][0x3ac] ;  /* 0x00007580ff0477ac */ /* 0x000e220008000000 */
[----:B------:R-:W-:Y:S01]  /*0140*/  IMAD R6, R3, R4, RZ ;  /* 0x0000000403067224 */ /* 0x000fe200078e02ff */
[----:B0-----:R-:W-:-:S04]  /*0150*/  UPRMT UR4, UR4, 0x8880, URZ ;  /* 0x0000888004047896 */ /* 0x001fc800080000ff */
[----:B------:R-:W-:-:S09]  /*0160*/  UISETP.NE.AND UP0, UPT, UR4, URZ, UPT ;  /* 0x000000ff0400728c */ /* 0x000fd2000bf05270 */
[----:B------:R-:W-:Y:S05]  /*0170*/  BRA.U UP0, `(.L_x_3) ;  /* 0x0000000d00c47547 */ /* 0x000fea000b800000 */
[----:B------:R-:W0:Y:S01]  /*0180*/  LDCU.S8 UR4, c[0x0][0x3ad] ;  /* 0x000075a0ff0477ac */ /* 0x000e220008000200 */
[----:B------:R-:W-:Y:S01]  /*0190*/  IMAD R2, R5, R4, RZ ;  /* 0x0000000405027224 */ /* 0x000fe200078e02ff */
[----:B0-----:R-:W-:-:S09]  /*01a0*/  UISETP.NE.AND UP0, UPT, UR4, URZ, UPT ;  /* 0x000000ff0400728c */ /* 0x001fd2000bf05270 */
[----:B------:R-:W-:Y:S05]  /*01b0*/  BRA.U UP0, `(.L_x_4) ;  /* 0x0000000500e87547 */ /* 0x000fea000b800000 */
[C---:B------:R-:W-:Y:S01]  /*01c0*/  ISETP.GE.U32.AND P1, PT, R4.reuse, 0x8, PT ;  /* 0x000000080400780c */ /* 0x040fe20003f26070 */
[----:B------:R-:W-:Y:S01]  /*01d0*/  HFMA2 R29, -RZ, RZ, 0, 0 ;  /* 0x00000000ff1d7431 */ /* 0x000fe200000001ff */
[----:B------:R-:W-:Y:S02]  /*01e0*/  LOP3.LUT R26, R4, 0x7, RZ, 0xc0, !PT ;  /* 0x00000007041a7812 */ /* 0x000fe400078ec0ff */
[----:B------:R-:W-:Y:S02]  /*01f0*/  MOV R23, RZ ;  /* 0x000000ff00177202 */ /* 0x000fe40000000f00 */
[----:B------:R-:W-:-:S07]  /*0200*/  ISETP.NE.AND P0, PT, R26, RZ, PT ;  /* 0x000000ff1a00720c */ /* 0x000fce0003f05270 */
[----:B------:R-:W-:Y:S06]  /*0210*/  @!P1 BRA `(.L_x_5) ;  /* 0x0000000000c49947 */ /* 0x000fec0003800000 */
[----:B------:R-:W0:Y:S01]  /*0220*/  LDC.64 R6, c[0x0][0x380] ;  /* 0x0000e000ff067b82 */ /* 0x000e220000000a00 */
[----:B------:R-:W-:Y:S02]  /*0230*/  LOP3.LUT R23, R4, 0x7ffffff8, RZ, 0xc0, !PT ;  /* 0x7ffffff804177812 */ /* 0x000fe400078ec0ff */
[----:B------:R-:W-:Y:S02]  /*0240*/  MOV R29, RZ ;  /* 0x000000ff001d7202 */ /* 0x000fe40000000f00 */
[----:B------:R-:W-:Y:S02]  /*0250*/  MOV R21, R3 ;  /* 0x0000000300157202 */ /* 0x000fe40000000f00 */
[----:B------:R-:W-:Y:S01]  /*0260*/  IADD3 R20, PT, PT, -R23, RZ, RZ ;  /* 0x000000ff17147210 */ /* 0x000fe20007ffe1ff */
[----:B0-----:R-:W-:-:S03]  /*0270*/  IMAD.WIDE.U32 R6, R2, 0x4, R6 ;  /* 0x0000000402067825 */ /* 0x001fc600078e0006 */
[----:B------:R-:W-:-:S04]  /*0280*/  IADD3 R8, P1, PT, R6, 0x10, RZ ;  /* 0x0000001006087810 */ /* 0x000fc80007f3e0ff */
[----:B------:R-:W-:-:S09]  /*0290*/  IADD3.X R9, PT, PT, RZ, R7, RZ, P1, !PT ;  /* 0x00000007ff097210 */ /* 0x000fd20000ffe4ff */
.L_x_6:
[----:B------:R-:W0:Y:S01]  /*02a0*/  LDC.64 R18, c[0x0][0x388] ;  /* 0x0000e200ff127b82 */ /* 0x000e220000000a00 */
[----:B------:R-:W-:Y:S02]  /*02b0*/  MOV R6, R8 ;  /* 0x0000000800067202 */ /* 0x000fe40000000f00 */
[----:B------:R-:W-:-:S05]  /*02c0*/  MOV R7, R9 ;  /* 0x0000000900077202 */ /* 0x000fca0000000f00 */
[----:B------:R-:W2:Y:S04]  /*02d0*/  LDG.E R24, desc[UR6][R6.64+-0x10] ;  /* 0xfffff00606187981 */ /* 0x000ea8000c1e1900 */
[----:B------:R-:W3:Y:S04]  /*02e0*/  LDG.E R22, desc[UR6][R6.64+-0xc] ;  /* 0xfffff40606167981 */ /* 0x000ee8000c1e1900 */
[----:B------:R-:W4:Y:S04]  /*02f0*/  LDG.E R27, desc[UR6][R6.64+-0x8] ;  /* 0xfffff806061b7981 */ /* 0x000f28000c1e1900 */
[----:B------:R-:W5:Y:S01]  /*0300*/  LDG.E R28, desc[UR6][R6.64+-0x4] ;  /* 0xfffffc06061c7981 */ /* 0x000f62000c1e1900 */
[----:B0-----:R-:W-:-:S05]  /*0310*/  IMAD.WIDE R18, R21, 0x4, R18 ;  /* 0x0000000415127825 */ /* 0x001fca00078e0212 */
[----:B------:R0:W2:Y:S01]  /*0320*/  LDG.E R25, desc[UR6][R18.64] ;  /* 0x0000000612197981 */ /* 0x0000a2000c1e1900 */
[----:B------:R-:W-:-:S04]  /*0330*/  IMAD.WIDE R16, R0, 0x4, R18 ;  /* 0x0000000400107825 */ /* 0x000fc800078e0212 */
[C---:B------:R-:W-:Y:S02]  /*0340*/  IMAD.WIDE R8, R0.reuse, 0x4, R16 ;  /* 0x0000000400087825 */ /* 0x040fe400078e0210 */
[----:B------:R-:W3:Y:S02]  /*0350*/  LDG.E R17, desc[UR6][R16.64] ;  /* 0x0000000610117981 */ /* 0x000ee4000c1e1900 */
[C---:B------:R-:W-:Y:S02]  /*0360*/  IMAD.WIDE R10, R0.reuse, 0x4, R8 ;  /* 0x00000004000a7825 */ /* 0x040fe400078e0208 */
[----:B------:R-:W4:Y:S02]  /*0370*/  LDG.E R8, desc[UR6][R8.64] ;  /* 0x0000000608087981 */ /* 0x000f24000c1e1900 */
[C---:B------:R-:W-:Y:S02]  /*0380*/  IMAD.WIDE R12, R0.reuse, 0x4, R10 ;  /* 0x00000004000c7825 */ /* 0x040fe400078e020a */
[----:B------:R-:W5:Y:S02]  /*0390*/  LDG.E R10, desc[UR6][R10.64] ;  /* 0x000000060a0a7981 */ /* 0x000f64000c1e1900 */
[----:B------:R-:W-:-:S02]  /*03a0*/  IMAD.WIDE R14, R0, 0x4, R12 ;  /* 0x00000004000e7825 */ /* 0x000fc400078e020c */
[----:B------:R-:W5:Y:S04]  /*03b0*/  LDG.E R9, desc[UR6][R6.64] ;  /* 0x0000000606097981 */ /* 0x000f68000c1e1900 */
[----:B------:R-:W5:Y:S01]  /*03c0*/  LDG.E R12, desc[UR6][R12.64] ;  /* 0x000000060c0c7981 */ /* 0x000f62000c1e1900 */
[----:B0-----:R-:W-:-:S03]  /*03d0*/  IMAD.WIDE R18, R0, 0x4, R14 ;  /* 0x0000000400127825 */ /* 0x001fc600078e020e */
[----:B------:R-:W5:Y:S04]  /*03e0*/  LDG.E R14, desc[UR6][R14.64] ;  /* 0x000000060e0e7981 */ /* 0x000f68000c1e1900 */
[----:B------:R-:W5:Y:S04]  /*03f0*/  LDG.E R11, desc[UR6][R6.64+0x4] ;  /* 0x00000406060b7981 */ /* 0x000f68000c1e1900 */
[----:B------:R-:W5:Y:S04]  /*0400*/  LDG.E R16, desc[UR6][R18.64] ;  /* 0x0000000612107981 */ /* 0x000f68000c1e1900 */
[----:B------:R-:W5:Y:S04]  /*0410*/  LDG.E R15, desc[UR6][R6.64+0x8] ;  /* 0x00000806060f7981 */ /* 0x000f68000c1e1900 */
[----:B------:R-:W5:Y:S01]  /*0420*/  LDG.E R13, desc[UR6][R6.64+0xc] ;  /* 0x00000c06060d7981 */ /* 0x000f62000c1e1900 */
[----:B--2---:R-:W-:Y:S01]  /*0430*/  FFMA R29, R24, R25, R29 ;  /* 0x00000019181d7223 */ /* 0x004fe2000000001d */
[----:B------:R-:W-:-:S06]  /*0440*/  IMAD.WIDE R24, R0, 0x4, R18 ;  /* 0x0000000400187825 */ /* 0x000fcc00078e0212 */
[----:B------:R-:W2:Y:S01]  /*0450*/  LDG.E R24, desc[UR6][R24.64] ;  /* 0x0000000618187981 */ /* 0x000ea2000c1e1900 */
[----:B---3--:R-:W-:Y:S01]  /*0460*/  FFMA R22, R22, R17, R29 ;  /* 0x0000001116167223 */ /* 0x008fe2000000001d */
[----:B------:R-:W-:-:S03]  /*0470*/  IADD3 R20, PT, PT, R20, 0x8, RZ ;  /* 0x0000000814147810 */ /* 0x000fc60007ffe0ff */
[----:B----4-:R-:W-:Y:S01]  /*0480*/  FFMA R27, R27, R8, R22 ;  /* 0x000000081b1b7223 */ /* 0x010fe20000000016 */
[----:B------:R-:W-:-:S03]  /*0490*/  ISETP.NE.AND P1, PT, R20, RZ, PT ;  /* 0x000000ff1400720c */ /* 0x000fc60003f25270 */
[----:B-----5:R-:W-:Y:S01]  /*04a0*/  FFMA R10, R28, R10, R27 ;  /* 0x0000000a1c0a7223 */ /* 0x020fe2000000001b */
[----:B------:R-:W-:-:S03]  /*04b0*/  IADD3 R8, P2, PT, R6, 0x20, RZ ;  /* 0x0000002006087810 */ /* 0x000fc60007f5e0ff */
[----:B------:R-:W-:-:S04]  /*04c0*/  FFMA R10, R9, R12, R10 ;  /* 0x0000000c090a7223 */ /* 0x000fc8000000000a */
[----:B------:R-:W-:Y:S01]  /*04d0*/  FFMA R10, R11, R14, R10 ;  /* 0x0000000e0b0a7223 */ /* 0x000fe2000000000a */
[----:B------:R-:W-:Y:S02]  /*04e0*/  IADD3.X R9, PT, PT, RZ, R7, RZ, P2, !PT ;  /* 0x00000007ff097210 */ /* 0x000fe400017fe4ff */
[----:B------:R-:W-:Y:S01]  /*04f0*/  LEA R21, R0, R21, 0x3 ;  /* 0x0000001500157211 */ /* 0x000fe200078e18ff */
[----:B------:R-:W-:-:S04]  /*0500*/  FFMA R10, R15, R16, R10 ;  /* 0x000000100f0a7223 */ /* 0x000fc8000000000a */
[----:B--2---:R-:W-:Y:S01]  /*0510*/  FFMA R29, R13, R24, R10 ;  /* 0x000000180d1d7223 */ /* 0x004fe2000000000a */
[----:B------:R-:W-:Y:S06]  /*0520*/  @P1 BRA `(.L_x_6) ;  /* 0xfffffffc005c1947 */ /* 0x000fec000383ffff */
.L_x_5:
[----:B------:R-:W-:Y:S05]  /*0530*/  @!P0 BRA `(.L_x_2) ;  /* 0x0000001800608947 */ /* 0x000fea0003800000 */
[----:B------:R-:W-:Y:S02]  /*0540*/  ISETP.GE.U32.AND P1, PT, R26, 0x4, PT ;  /* 0x000000041a00780c */ /* 0x000fe40003f26070 */
[----:B------:R-:W-:-:S04]  /*0550*/  LOP3.LUT R18, R4, 0x3, RZ, 0xc0, !PT ;  /* 0x0000000304127812 */ /* 0x000fc800078ec0ff */
[----:B------:R-:W-:-:S07]  /*0560*/  ISETP.NE.AND P0, PT, R18, RZ, PT ;  /* 0x000000ff1200720c */ /* 0x000fce0003f05270 */
[----:B------:R-:W-:Y:S06]  /*0570*/  @!P1 BRA `(.L_x_7) ;  /* 0x00000000006c9947 */ /* 0x000fec0003800000 */
[----:B------:R-:W0:Y:S01]  /*0580*/  LDC.64 R8, c[0x0][0x388] ;  /* 0x0000e200ff087b82 */ /* 0x000e220000000a00 */
[----:B------:R-:W1:Y:S01]  /*0590*/  LDCU.64 UR4, c[0x0][0x380] ;  /* 0x00007000ff0477ac */ /* 0x000e620008000a00 */
[----:B------:R-:W-:Y:S01]  /*05a0*/  IMAD R11, R23, R0, R3 ;  /* 0x00000000170b7224 */ /* 0x000fe200078e0203 */
[CC--:B------:R-:W-:Y:S02]  /*05b0*/  IADD3 R7, PT, PT, R2.reuse, R23.reuse, RZ ;  /* 0x0000001702077210 */ /* 0x0c0fe40007ffe0ff */
[----:B------:R-:W-:-:S03]  /*05c0*/  IADD3 R12, P1, PT, R2, R23, RZ ;  /* 0x00000017020c7210 */ /* 0x000fc60007f3e0ff */
[----:B------:R-:W2:Y:S01]  /*05d0*/  LDC.64 R16, c[0x0][0x380] ;  /* 0x0000e000ff107b82 */ /* 0x000ea20000000a00 */
[----:B0-----:R-:W-:-:S04]  /*05e0*/  IMAD.WIDE R8, R11, 0x4, R8 ;  /* 0x000000040b087825 */ /* 0x001fc800078e0208 */
[----:B------:R-:W-:Y:S02]  /*05f0*/  IMAD.WIDE R10, R0, 0x4, R8 ;  /* 0x00000004000a7825 */ /* 0x000fe400078e0208 */
[----:B------:R-:W3:Y:S02]  /*0600*/  LDG.E R8, desc[UR6][R8.64] ;  /* 0x0000000608087981 */ /* 0x000ee4000c1e1900 */
[----:B--2---:R-:W-:Y:S01]  /*0610*/  IMAD.WIDE.U32 R16, R7, 0x4, R16 ;  /* 0x0000000407107825 */ /* 0x004fe200078e0010 */
[----:B------:R-:W-:Y:S02]  /*0620*/  IADD3.X R7, PT, PT, RZ, RZ, RZ, P1, !PT ;  /* 0x000000ffff077210 */ /* 0x000fe40000ffe4ff */
[----:B-1----:R-:W-:-:S03]  /*0630*/  LEA R6, P1, R12, UR4, 0x2 ;  /* 0x000000040c067c11 */ /* 0x002fc6000f8210ff */
[----:B------:R-:W3:Y:S01]  /*0640*/  LDG.E R16, desc[UR6][R16.64] ;  /* 0x0000000610107981 */ /* 0x000ee2000c1e1900 */
[----:B------:R-:W-:Y:S01]  /*0650*/  LEA.HI.X R7, R12, UR5, R7, 0x2, P1 ;  /* 0x000000050c077c11 */ /* 0x000fe200088f1407 */
[C---:B------:R-:W-:Y:S02]  /*0660*/  IMAD.WIDE R12, R0.reuse, 0x4, R10 ;  /* 0x00000004000c7825 */ /* 0x040fe400078e020a */
[----:B------:R-:W2:Y:S04]  /*0670*/  LDG.E R10, desc[UR6][R10.64] ;  /* 0x000000060a0a7981 */ /* 0x000ea8000c1e1900 */
[----:B------:R-:W2:Y:S01]  /*0680*/  LDG.E R20, desc[UR6][R6.64+0x4] ;  /* 0x0000040606147981 */ /* 0x000ea2000c1e1900 */
[----:B------:R-:W-:-:S03]  /*0690*/  IMAD.WIDE R14, R0, 0x4, R12 ;  /* 0x00000004000e7825 */ /* 0x000fc600078e020c */
[----:B------:R-:W4:Y:S04]  /*06a0*/  LDG.E R21, desc[UR6][R12.64] ;  /* 0x000000060c157981 */ /* 0x000f28000c1e1900 */
[----:B------:R-:W4:Y:S04]  /*06b0*/  LDG.E R19, desc[UR6][R6.64+0x8] ;  /* 0x0000080606137981 */ /* 0x000f28000c1e1900 */
[----:B------:R-:W5:Y:S04]  /*06c0*/  LDG.E R22, desc[UR6][R6.64+0xc] ;  /* 0x00000c0606167981 */ /* 0x000f68000c1e1900 */
[----:B------:R-:W5:Y:S01]  /*06d0*/  LDG.E R14, desc[UR6][R14.64] ;  /* 0x000000060e0e7981 */ /* 0x000f62000c1e1900 */
[----:B------:R-:W-:Y:S01]  /*06e0*/  IADD3 R23, PT, PT, R23, 0x4, RZ ;  /* 0x0000000417177810 */ /* 0x000fe20007ffe0ff */
[----:B---3--:R-:W-:-:S04]  /*06f0*/  FFMA R29, R16, R8, R29 ;  /* 0x00000008101d7223 */ /* 0x008fc8000000001d */
[----:B--2---:R-:W-:-:S04]  /*0700*/  FFMA R20, R20, R10, R29 ;  /* 0x0000000a14147223 */ /* 0x004fc8000000001d */
[----:B----4-:R-:W-:-:S04]  /*0710*/  FFMA R19, R19, R21, R20 ;  /* 0x0000001513137223 */ /* 0x010fc80000000014 */
[----:B-----5:R-:W-:-:S07]  /*0720*/  FFMA R29, R22, R14, R19 ;  /* 0x0000000e161d7223 */ /* 0x020fce0000000013 */
.L_x_7:
[----:B------:R-:W-:Y:S05]  /*0730*/  @!P0 BRA `(.L_x_2) ;  /* 0x0000001400e08947 */ /* 0x000fea0003800000 */
[----:B------:R-:W-:Y:S02]  /*0740*/  ISETP.NE.AND P1, PT, R18, 0x1, PT ;  /* 0x000000011200780c */ /* 0x000fe40003f25270 */
[----:B------:R-:W-:-:S04]  /*0750*/  LOP3.LUT R4, R4, 0x1, RZ, 0xc0, !PT ;  /* 0x0000000104047812 */ /* 0x000fc800078ec0ff */
[----:B------:R-:W-:-:S07]  /*0760*/  ISETP.NE.U32.AND P0, PT, R4, 0x1, PT ;  /* 0x000000010400780c */ /* 0x000fce0003f05070 */
[----:B------:R-:W-:Y:S06]  /*0770*/  @!P1 BRA `(.L_x_8) ;  /* 0x00000000004c9947 */ /* 0x000fec0003800000 */
[----:B------:R-:W0:Y:S01]  /*0780*/  LDC.64 R8, c[0x0][0x388] ;  /* 0x0000e200ff087b82 */ /* 0x000e220000000a00 */
[----:B------:R-:W1:Y:S01]  /*0790*/  LDCU.64 UR4, c[0x0][0x380] ;  /* 0x00007000ff0477ac */ /* 0x000e620008000a00 */
[CC--:B------:R-:W-:Y:S01]  /*07a0*/  IADD3 R11, PT, PT, R2.reuse, R23.reuse, RZ ;  /* 0x00000017020b7210 */ /* 0x0c0fe20007ffe0ff */
[----:B------:R-:W-:Y:S01]  /*07b0*/  IMAD R13, R23, R0, R3 ;  /* 0x00000000170d7224 */ /* 0x000fe200078e0203 */
[----:B------:R-:W-:-:S04]  /*07c0*/  IADD3 R4, P1, PT, R2, R23, RZ ;  /* 0x0000001702047210 */ /* 0x000fc80007f3e0ff */
[----:B------:R-:W2:Y:S01]  /*07d0*/  LDC.64 R6, c[0x0][0x380] ;  /* 0x0000e000ff067b82 */ /* 0x000ea20000000a00 */
[----:B0-----:R-:W-:-:S04]  /*07e0*/  IMAD.WIDE R8, R13, 0x4, R8 ;  /* 0x000000040d087825 */ /* 0x001fc800078e0208 */
[----:B--2---:R-:W-:Y:S01]  /*07f0*/  IMAD.WIDE.U32 R6, R11, 0x4, R6 ;  /* 0x000000040b067825 */ /* 0x004fe200078e0006 */
[----:B------:R-:W-:Y:S02]  /*0800*/  IADD3.X R11, PT, PT, RZ, RZ, RZ, P1, !PT ;  /* 0x000000ffff0b7210 */ /* 0x000fe40000ffe4ff */
[----:B-1----:R-:W-:Y:S01]  /*0810*/  LEA R10, P1, R4, UR4, 0x2 ;  /* 0x00000004040a7c11 */ /* 0x002fe2000f8210ff */
[----:B------:R-:W-:Y:S02]  /*0820*/  IMAD.WIDE R12, R0, 0x4, R8 ;  /* 0x00000004000c7825 */ /* 0x000fe400078e0208 */
[----:B------:R-:W2:Y:S01]  /*0830*/  LDG.E R6, desc[UR6][R6.64] ;  /* 0x0000000606067981 */ /* 0x000ea2000c1e1900 */
[----:B------:R-:W-:-:S03]  /*0840*/  LEA.HI.X R11, R4, UR5, R11, 0x2, P1 ;  /* 0x00000005040b7c11 */ /* 0x000fc600088f140b */
[----:B------:R-:W2:Y:S04]  /*0850*/  LDG.E R8, desc[UR6][R8.64] ;  /* 0x0000000608087981 */ /* 0x000ea8000c1e1900 */
[----:B------:R-:W3:Y:S04]  /*0860*/  LDG.E R10, desc[UR6][R10.64+0x4] ;  /* 0x000004060a0a7981 */ /* 0x000ee8000c1e1900 */
[----:B------:R-:W3:Y:S01]  /*0870*/  LDG.E R12, desc[UR6][R12.64] ;  /* 0x000000060c0c7981 */ /* 0x000ee2000c1e1900 */
[----:B------:R-:W-:Y:S01]  /*0880*/  IADD3 R23, PT, PT, R23, 0x2, RZ ;  /* 0x0000000217177810 */ /* 0x000fe20007ffe0ff */
[----:B--2---:R-:W-:-:S04]  /*0890*/  FFMA R29, R6, R8, R29 ;  /* 0x00000008061d7223 */ /* 0x004fc8000000001d */
[----:B---3--:R-:W-:-:S07]  /*08a0*/  FFMA R29, R10, R12, R29 ;  /* 0x0000000c0a1d7223 */ /* 0x008fce000000001d */
.L_x_8:
[----:B------:R-:W-:Y:S05]  /*08b0*/  @P0 BRA `(.L_x_2) ;  /* 0x0000001400800947 */ /* 0x000fea0003800000 */
[----:B------:R-:W0:Y:S01]  /*08c0*/  LDC.64 R6, c[0x0][0x380] ;  /* 0x0000e000ff067b82 */ /* 0x000e220000000a00 */
[----:B------:R-:W-:Y:S01]  /*08d0*/  IADD3 R11, PT, PT, R2, R23, RZ ;  /* 0x00000017020b7210 */ /* 0x000fe20007ffe0ff */
[----:B------:R-:W-:-:S06]  /*08e0*/  IMAD R23, R23, R0, R3 ;  /* 0x0000000017177224 */ /* 0x000fcc00078e0203 */
[----:B------:R-:W1:Y:S01]  /*08f0*/  LDC.64 R8, c[0x0][0x388] ;  /* 0x0000e200ff087b82 */ /* 0x000e620000000a00 */
[----:B0-----:R-:W-:-:S06]  /*0900*/  IMAD.WIDE.U32 R6, R11, 0x4, R6 ;  /* 0x000000040b067825 */ /* 0x001fcc00078e0006 */
[----:B------:R-:W2:Y:S01]  /*0910*/  LDG.E R6, desc[UR6][R6.64] ;  /* 0x0000000606067981 */ /* 0x000ea2000c1e1900 */
[----:B-1----:R-:W-:-:S06]  /*0920*/  IMAD.WIDE R8, R23, 0x4, R8 ;  /* 0x0000000417087825 */ /* 0x002fcc00078e0208 */
[----:B------:R-:W2:Y:S02]  /*0930*/  LDG.E R8, desc[UR6][R8.64] ;  /* 0x0000000608087981 */ /* 0x000ea4000c1e1900 */
[----:B--2---:R-:W-:Y:S01]  /*0940*/  FFMA R29, R6, R8, R29 ;  /* 0x00000008061d7223 */ /* 0x004fe2000000001d */
[----:B------:R-:W-:Y:S06]  /*0950*/  BRA `(.L_x_2) ;  /* 0x0000001400587947 */ /* 0x000fec0003800000 */
.L_x_4:
[C---:B------:R-:W-:Y:S01]  /*0960*/  ISETP.GE.U32.AND P1, PT, R4.reuse, 0x8, PT ;  /* 0x000000080400780c */ /* 0x040fe20003f26070 */
[----:B------:R-:W-:Y:S01]  /*0970*/  HFMA2 R29, -RZ, RZ, 0, 0 ;  /* 0x00000000ff1d7431 */ /* 0x000fe200000001ff */
[----:B------:R-:W-:Y:S02]  /*0980*/  LOP3.LUT R25, R4, 0x7, RZ, 0xc0, !PT ;  /* 0x0000000704197812 */ /* 0x000fe400078ec0ff */
[----:B------:R-:W-:Y:S02]  /*0990*/  MOV R7, RZ ;  /* 0x000000ff00077202 */ /* 0x000fe40000000f00 */
[----:B------:R-:W-:-:S07]  /*09a0*/  ISETP.NE.AND P0, PT, R25, RZ, PT ;  /* 0x000000ff1900720c */ /* 0x000fce0003f05270 */
[----:B------:R-:W-:Y:S06]  /*09b0*/  @!P1 BRA `(.L_x_9) ;  /* 0x0000000000b89947 */ /* 0x000fec0003800000 */
[----:B------:R-:W0:Y:S01]  /*09c0*/  LDC.64 R8, c[0x0][0x380] ;  /* 0x0000e000ff087b82 */ /* 0x000e220000000a00 */
[----:B------:R-:W1:Y:S01]  /*09d0*/  LDCU.64 UR4, c[0x0][0x388] ;  /* 0x00007100ff0477ac */ /* 0x000e620008000a00 */
[----:B------:R-:W-:Y:S02]  /*09e0*/  LOP3.LUT R7, R4, 0x7ffffff8, RZ, 0xc0, !PT ;  /* 0x7ffffff804077812 */ /* 0x000fe400078ec0ff */
[----:B------:R-:W-:Y:S02]  /*09f0*/  MOV R29, RZ ;  /* 0x000000ff001d7202 */ /* 0x000fe40000000f00 */
[----:B------:R-:W-:Y:S02]  /*0a00*/  MOV R12, R6 ;  /* 0x00000006000c7202 */ /* 0x000fe40000000f00 */
[----:B------:R-:W-:Y:S01]  /*0a10*/  IADD3 R13, PT, PT, -R7, RZ, RZ ;  /* 0x000000ff070d7210 */ /* 0x000fe20007ffe1ff */
[----:B-1----:R-:W-:-:S04]  /*0a20*/  UIADD3 UR4, UP0, UPT, UR4, 0x10, URZ ;  /* 0x0000001004047890 */ /* 0x002fc8000ff1e0ff */
[----:B------:R-:W-:Y:S01]  /*0a30*/  UIADD3.X UR5, UPT, UPT, URZ, UR5, URZ, UP0, !UPT ;  /* 0x00000005ff057290 */ /* 0x000fe200087fe4ff */
[----:B0-----:R-:W-:-:S03]  /*0a40*/  IMAD.WIDE.U32 R8, R2, 0x4, R8 ;  /* 0x0000000402087825 */ /* 0x001fc600078e0008 */
[----:B------:R-:W-:-:S04]  /*0a50*/  IADD3 R14, P1, PT, R8, 0x10, RZ ;  /* 0x00000010080e7810 */ /* 0x000fc80007f3e0ff */
[----:B------:R-:W-:-:S09]  /*0a60*/  IADD3.X R15, PT, PT, RZ, R9, RZ, P1, !PT ;  /* 0x00000009ff0f7210 */ /* 0x000fd20000ffe4ff */
.L_x_10:
[----:B------:R-:W-:Y:S02]  /*0a70*/  MOV R8, UR4 ;  /* 0x0000000400087c02 */ /* 0x000fe40008000f00 */
[----:B------:R-:W-:Y:S02]  /*0a80*/  MOV R9, UR5 ;  /* 0x0000000500097c02 */ /* 0x000fe40008000f00 */
[----:B------:R-:W-:Y:S02]  /*0a90*/  MOV R10, R14 ;  /* 0x0000000e000a7202 */ /* 0x000fe40000000f00 */
[----:B------:R-:W-:Y:S01]  /*0aa0*/  MOV R11, R15 ;  /* 0x0000000f000b7202 */ /* 0x000fe20000000f00 */
[----:B------:R-:W-:-:S04]  /*0ab0*/  IMAD.WIDE R8, R12, 0x4, R8 ;  /* 0x000000040c087825 */ /* 0x000fc800078e0208 */
[----:B------:R-:W2:Y:S04]  /*0ac0*/  LDG.E R20, desc[UR6][R10.64+-0x10] ;  /* 0xfffff0060a147981 */ /* 0x000ea8000c1e1900 */
[----:B------:R-:W2:Y:S04]  /*0ad0*/  LDG.E R21, desc[UR6][R8.64+-0x10] ;  /* 0xfffff00608157981 */ /* 0x000ea8000c1e1900 */
[----:B------:R-:W3:Y:S04]  /*0ae0*/  LDG.E R22, desc[UR6][R10.64+-0xc] ;  /* 0xfffff4060a167981 */ /* 0x000ee8000c1e1900 */
[----:B------:R-:W3:Y:S04]  /*0af0*/  LDG.E R23, desc[UR6][R8.64+-0xc] ;  /* 0xfffff40608177981 */ /* 0x000ee8000c1e1900 */
[----:B------:R-:W4:Y:S04]  /*0b00*/  LDG.E R16, desc[UR6][R10.64+-0x8] ;  /* 0xfffff8060a107981 */ /* 0x000f28000c1e1900 */
[----:B------:R-:W4:Y:S04]  /*0b10*/  LDG.E R15, desc[UR6][R8.64+-0x8] ;  /* 0xfffff806080f7981 */ /* 0x000f28000c1e1900 */
[----:B------:R-:W5:Y:S04]  /*0b20*/  LDG.E R19, desc[UR6][R10.64+-0x4] ;  /* 0xfffffc060a137981 */ /* 0x000f68000c1e1900 */
[----:B------:R-:W5:Y:S04]  /*0b30*/  LDG.E R14, desc[UR6][R8.64+-0x4] ;  /* 0xfffffc06080e7981 */ /* 0x000f68000c1e1900 */
[----:B------:R-:W5:Y:S04]  /*0b40*/  LDG.E R17, desc[UR6][R10.64] ;  /* 0x000000060a117981 */ /* 0x000f68000c1e1900 */
[----:B------:R-:W5:Y:S04]  /*0b50*/  LDG.E R18, desc[UR6][R8.64] ;  /* 0x0000000608127981 */ /* 0x000f68000c1e1900 */
[----:B------:R-:W5:Y:S01]  /*0b60*/  LDG.E R24, desc[UR6][R8.64+0xc] ;  /* 0x00000c0608187981 */ /* 0x000f62000c1e1900 */
[----:B--2---:R-:W-:-:S03]  /*0b70*/  FFMA R29, R20, R21, R29 ;  /* 0x00000015141d7223 */ /* 0x004fc6000000001d */
[----:B------:R-:W2:Y:S04]  /*0b80*/  LDG.E R20, desc[UR6][R10.64+0x4] ;  /* 0x000004060a147981 */ /* 0x000ea8000c1e1900 */
[----:B------:R-:W2:Y:S01]  /*0b90*/  LDG.E R21, desc[UR6][R8.64+0x4] ;  /* 0x0000040608157981 */ /* 0x000ea2000c1e1900 */
[----:B---3--:R-:W-:-:S03]  /*0ba0*/  FFMA R27, R22, R23, R29 ;  /* 0x00000017161b7223 */ /* 0x008fc6000000001d */
[----:B------:R-:W3:Y:S04]  /*0bb0*/  LDG.E R23, desc[UR6][R10.64+0x8] ;  /* 0x000008060a177981 */ /* 0x000ee8000c1e1900 */
[----:B------:R-:W3:Y:S04]  /*0bc0*/  LDG.E R22, desc[UR6][R8.64+0x8] ;  /* 0x0000080608167981 */ /* 0x000ee8000c1e1900 */
[----:B------:R-:W3:Y:S01]  /*0bd0*/  LDG.E R29, desc[UR6][R10.64+0xc] ;  /* 0x00000c060a1d7981 */ /* 0x000ee2000c1e1900 */
[----:B----4-:R-:W-:Y:S01]  /*0be0*/  FFMA R16, R16, R15, R27 ;  /* 0x0000000f10107223 */ /* 0x010fe2000000001b */
[----:B------:R-:W-:-:S03]  /*0bf0*/  IADD3 R13, PT, PT, R13, 0x8, RZ ;  /* 0x000000080d0d7810 */ /* 0x000fc60007ffe0ff */
[----:B-----5:R-:W-:Y:S01]  /*0c00*/  FFMA R14, R19, R14, R16 ;  /* 0x0000000e130e7223 */ /* 0x020fe20000000010 */
[----:B------:R-:W-:-:S03]  /*0c10*/  ISETP.NE.AND P1, PT, R13, RZ, PT ;  /* 0x000000ff0d00720c */ /* 0x000fc60003f25270 */
[----:B------:R-:W-:Y:S01]  /*0c20*/  FFMA R17, R17, R18, R14 ;  /* 0x0000001211117223 */ /* 0x000fe2000000000e */
[----:B------:R-:W-:Y:S02]  /*0c30*/  IADD3 R14, P2, PT, R10, 0x20, RZ ;  /* 0x000000200a0e7810 */ /* 0x000fe40007f5e0ff */
[----:B------:R-:W-:Y:S02]  /*0c40*/  IADD3 R12, PT, PT, R12, 0x8, RZ ;  /* 0x000000080c0c7810 */ /* 0x000fe40007ffe0ff */
[----:B------:R-:W-:Y:S01]  /*0c50*/  IADD3.X R15, PT, PT, RZ, R11, RZ, P2, !PT ;  /* 0x0000000bff0f7210 */ /* 0x000fe200017fe4ff */
[----:B--2---:R-:W-:-:S04]  /*0c60*/  FFMA R20, R20, R21, R17 ;  /* 0x0000001514147223 */ /* 0x004fc80000000011 */
[----:B---3--:R-:W-:-:S04]  /*0c70*/  FFMA R20, R23, R22, R20 ;  /* 0x0000001617147223 */ /* 0x008fc80000000014 */
[----:B------:R-:W-:Y:S01]  /*0c80*/  FFMA R29, R29, R24, R20 ;  /* 0x000000181d1d7223 */ /* 0x000fe20000000014 */
[----:B------:R-:W-:Y:S06]  /*0c90*/  @P1 BRA `(.L_x_10) ;  /* 0xfffffffc00741947 */ /* 0x000fec000383ffff */
.L_x_9:
[----:B------:R-:W-:Y:S05]  /*0ca0*/  @!P0 BRA `(.L_x_2) ;  /* 0x0000001000848947 */ /* 0x000fea0003800000 */
[----:B------:R-:W-:Y:S02]  /*0cb0*/  ISETP.GE.U32.AND P1, PT, R25, 0x4, PT ;  /* 0x000000041900780c */ /* 0x000fe40003f26070 */
[----:B------:R-:W-:-:S04]  /*0cc0*/  LOP3.LUT R18, R4, 0x3, RZ, 0xc0, !PT ;  /* 0x0000000304127812 */ /* 0x000fc800078ec0ff */
[----:B------:R-:W-:-:S07]  /*0cd0*/  ISETP.NE.AND P0, PT, R18, RZ, PT ;  /* 0x000000ff1200720c */ /* 0x000fce0003f05270 */
[----:B------:R-:W-:Y:S06]  /*0ce0*/  @!P1 BRA `(.L_x_11) ;  /* 0x0000000000609947 */ /* 0x000fec0003800000 */
[----:B------:R-:W0:Y:S01]  /*0cf0*/  LDC.64 R12, c[0x0][0x380] ;  /* 0x0000e000ff0c7b82 */ /* 0x000e220000000a00 */
[----:B------:R-:W1:Y:S01]  /*0d00*/  LDCU.64 UR4, c[0x0][0x380] ;  /* 0x00007000ff0477ac */ /* 0x000e620008000a00 */
[CC--:B------:R-:W-:Y:S02]  /*0d10*/  IADD3 R9, PT, PT, R2.reuse, R7.reuse, RZ ;  /* 0x0000000702097210 */ /* 0x0c0fe40007ffe0ff */
[-C--:B------:R-:W-:Y:S02]  /*0d20*/  IADD3 R14, P1, PT, R2, R7.reuse, RZ ;  /* 0x00000007020e7210 */ /* 0x080fe40007f3e0ff */
[----:B------:R-:W-:Y:S02]  /*0d30*/  IADD3 R15, PT, PT, R6, R7, RZ ;  /* 0x00000007060f7210 */ /* 0x000fe40007ffe0ff */
[----:B------:R-:W2:Y:S01]  /*0d40*/  LDC.64 R10, c[0x0][0x388] ;  /* 0x0000e200ff0a7b82 */ /* 0x000ea20000000a00 */
[----:B0-----:R-:W-:Y:S01]  /*0d50*/  IMAD.WIDE.U32 R12, R9, 0x4, R12 ;  /* 0x00000004090c7825 */ /* 0x001fe200078e000c */
[----:B------:R-:W-:-:S02]  /*0d60*/  IADD3.X R9, PT, PT, RZ, RZ, RZ, P1, !PT ;  /* 0x000000ffff097210 */ /* 0x000fc40000ffe4ff */
[----:B-1----:R-:W-:-:S03]  /*0d70*/  LEA R8, P1, R14, UR4, 0x2 ;  /* 0x000000040e087c11 */ /* 0x002fc6000f8210ff */
[----:B------:R-:W3:Y:S01]  /*0d80*/  LDG.E R12, desc[UR6][R12.64] ;  /* 0x000000060c0c7981 */ /* 0x000ee2000c1e1900 */
[----:B------:R-:W-:Y:S01]  /*0d90*/  LEA.HI.X R9, R14, UR5, R9, 0x2, P1 ;  /* 0x000000050e097c11 */ /* 0x000fe200088f1409 */
[----:B--2---:R-:W-:-:S04]  /*0da0*/  IMAD.WIDE R10, R15, 0x4, R10 ;  /* 0x000000040f0a7825 */ /* 0x004fc800078e020a */
[----:B------:R-:W2:Y:S04]  /*0db0*/  LDG.E R15, desc[UR6][R8.64+0x4] ;  /* 0x00000406080f7981 */ /* 0x000ea8000c1e1900 */
[----:B------:R-:W3:Y:S04]  /*0dc0*/  LDG.E R14, desc[UR6][R10.64] ;  /* 0x000000060a0e7981 */ /* 0x000ee8000c1e1900 */
[----:B------:R-:W2:Y:S04]  /*0dd0*/  LDG.E R16, desc[UR6][R10.64+0x4] ;  /* 0x000004060a107981 */ /* 0x000ea8000c1e1900 */
        /* <DEDUP_REMOVED lines=9> */
.L_x_11:
[----:B------:R-:W-:Y:S05]  /*0e70*/  @!P0 BRA `(.L_x_2) ;  /* 0x0000001000108947 */ /* 0x000fea0003800000 */
[----:B------:R-:W-:Y:S02]  /*0e80*/  ISETP.NE.AND P1, PT, R18, 0x1, PT ;  /* 0x000000011200780c */ /* 0x000fe40003f25270 */
[----:B------:R-:W-:-:S04]  /*0e90*/  LOP3.LUT R4, R4, 0x1, RZ, 0xc0, !PT ;  /* 0x0000000104047812 */ /* 0x000fc800078ec0ff */
[----:B------:R-:W-:-:S07]  /*0ea0*/  ISETP.NE.U32.AND P0, PT, R4, 0x1, PT ;  /* 0x000000010400780c */ /* 0x000fce0003f05070 */
[----:B------:R-:W-:Y:S06]  /*0eb0*/  @!P1 BRA `(.L_x_12) ;  /* 0x0000000000489947 */ /* 0x000fec0003800000 */
[----:B------:R-:W0:Y:S01]  /*0ec0*/  LDC.64 R12, c[0x0][0x380] ;  /* 0x0000e000ff0c7b82 */ /* 0x000e220000000a00 */
[----:B------:R-:W1:Y:S01]  /*0ed0*/  LDCU.64 UR4, c[0x0][0x380] ;  /* 0x00007000ff0477ac */ /* 0x000e620008000a00 */
[CC--:B------:R-:W-:Y:S02]  /*0ee0*/  IADD3 R4, P1, PT, R2.reuse, R7.reuse, RZ ;  /* 0x0000000702047210 */ /* 0x0c0fe40007f3e0ff */
[-C--:B------:R-:W-:Y:S02]  /*0ef0*/  IADD3 R9, PT, PT, R2, R7.reuse, RZ ;  /* 0x0000000702097210 */ /* 0x080fe40007ffe0ff */
[----:B------:R-:W-:Y:S02]  /*0f00*/  IADD3 R15, PT, PT, R6, R7, RZ ;  /* 0x00000007060f7210 */ /* 0x000fe40007ffe0ff */
[----:B------:R-:W2:Y:S01]  /*0f10*/  LDC.64 R10, c[0x0][0x388] ;  /* 0x0000e200ff0a7b82 */ /* 0x000ea20000000a00 */
[----:B------:R-:W-:Y:S02]  /*0f20*/  IADD3.X R17, PT, PT, RZ, RZ, RZ, P1, !PT ;  /* 0x000000ffff117210 */ /* 0x000fe40000ffe4ff */
[----:B-1----:R-:W-:Y:S01]  /*0f30*/  LEA R8, P1, R4, UR4, 0x2 ;  /* 0x0000000404087c11 */ /* 0x002fe2000f8210ff */
[----:B0-----:R-:W-:-:S03]  /*0f40*/  IMAD.WIDE.U32 R12, R9, 0x4, R12 ;  /* 0x00000004090c7825 */ /* 0x001fc600078e000c */
[----:B------:R-:W-:-:S03]  /*0f50*/  LEA.HI.X R9, R4, UR5, R17, 0x2, P1 ;  /* 0x0000000504097c11 */ /* 0x000fc600088f1411 */
[----:B------:R-:W3:Y:S01]  /*0f60*/  LDG.E R12, desc[UR6][R12.64] ;  /* 0x000000060c0c7981 */ /* 0x000ee2000c1e1900 */
[----:B--2---:R-:W-:-:S03]  /*0f70*/  IMAD.WIDE R10, R15, 0x4, R10 ;  /* 0x000000040f0a7825 */ /* 0x004fc600078e020a */
[----:B------:R-:W2:Y:S04]  /*0f80*/  LDG.E R9, desc[UR6][R8.64+0x4] ;  /* 0x0000040608097981 */ /* 0x000ea8000c1e1900 */
[----:B------:R-:W3:Y:S04]  /*0f90*/  LDG.E R4, desc[UR6][R10.64] ;  /* 0x000000060a047981 */ /* 0x000ee8000c1e1900 */
[----:B------:R-:W2:Y:S01]  /*0fa0*/  LDG.E R14, desc[UR6][R10.64+0x4] ;  /* 0x000004060a0e7981 */ /* 0x000ea2000c1e1900 */
[----:B------:R-:W-:Y:S01]  /*0fb0*/  IADD3 R7, PT, PT, R7, 0x2, RZ ;  /* 0x0000000207077810 */ /* 0x000fe20007ffe0ff */
[----:B---3--:R-:W-:-:S04]  /*0fc0*/  FFMA R4, R12, R4, R29 ;  /* 0x000000040c047223 */ /* 0x008fc8000000001d */
[----:B--2---:R-:W-:-:S07]  /*0fd0*/  FFMA R29, R9, R14, R4 ;  /* 0x0000000e091d7223 */ /* 0x004fce0000000004 */
.L_x_12:
[----:B------:R-:W-:Y:S05]  /*0fe0*/  @P0 BRA `(.L_x_2) ;  /* 0x0000000c00b40947 */ /* 0x000fea0003800000 */
[----:B------:R-:W0:Y:S01]  /*0ff0*/  LDC.64 R8, c[0x0][0x380] ;  /* 0x0000e000ff087b82 */ /* 0x000e220000000a00 */
[-C--:B------:R-:W-:Y:S02]  /*1000*/  IADD3 R13, PT, PT, R2, R7.reuse, RZ ;  /* 0x00000007020d7210 */ /* 0x080fe40007ffe0ff */
[----:B------:R-:W-:-:S05]  /*1010*/  IADD3 R15, PT, PT, R6, R7, RZ ;  /* 0x00000007060f7210 */ /* 0x000fca0007ffe0ff */
[----:B------:R-:W1:Y:S01]  /*1020*/  LDC.64 R10, c[0x0][0x388] ;  /* 0x0000e200ff0a7b82 */ /* 0x000e620000000a00 */
[----:B0-----:R-:W-:-:S06]  /*1030*/  IMAD.WIDE.U32 R6, R13, 0x4, R8 ;  /* 0x000000040d067825 */ /* 0x001fcc00078e0008 */
[----:B------:R-:W2:Y:S01]  /*1040*/  LDG.E R6, desc[UR6][R6.64] ;  /* 0x0000000606067981 */ /* 0x000ea2000c1e1900 */
[----:B-1----:R-:W-:-:S06]  /*1050*/  IMAD.WIDE R8, R15, 0x4, R10 ;  /* 0x000000040f087825 */ /* 0x002fcc00078e020a */
[----:B------:R-:W2:Y:S02]  /*1060*/  LDG.E R8, desc[UR6][R8.64] ;  /* 0x0000000608087981 */ /* 0x000ea4000c1e1900 */
[----:B--2---:R-:W-:Y:S01]  /*1070*/  FFMA R29, R6, R8, R29 ;  /* 0x00000008061d7223 */ /* 0x004fe2000000001d */
[----:B------:R-:W-:Y:S06]  /*1080*/  BRA `(.L_x_2) ;  /* 0x0000000c008c7947 */ /* 0x000fec0003800000 */
.L_x_3:
[----:B------:R-:W0:Y:S02]  /*1090*/  LDCU.S8 UR4, c[0x0][0x3ad] ;  /* 0x000075a0ff0477ac */ /* 0x000e240008000200 */
        /* <DEDUP_REMOVED lines=8> */
[----:B------:R-:W-:Y:S02]  /*1120*/  LOP3.LUT R8, R4, 0x7ffffff8, RZ, 0xc0, !PT ;  /* 0x7ffffff804087812 */ /* 0x000fe400078ec0ff */
[----:B------:R-:W-:Y:S02]  /*1130*/  MOV R29, RZ ;  /* 0x000000ff001d7202 */ /* 0x000fe40000000f00 */
[----:B------:R-:W-:Y:S02]  /*1140*/  MOV R9, R5 ;  /* 0x0000000500097202 */ /* 0x000fe40000000f00 */
[----:B------:R-:W-:Y:S02]  /*1150*/  MOV R7, R3 ;  /* 0x0000000300077202 */ /* 0x000fe40000000f00 */
[----:B------:R-:W-:-:S07]  /*1160*/  IADD3 R10, PT, PT, -R8, RZ, RZ ;  /* 0x000000ff080a7210 */ /* 0x000fce0007ffe1ff */
.L_x_15:
[----:B------:R-:W0:Y:S08]  /*1170*/  LDC.64 R14, c[0x0][0x380] ;  /* 0x0000e000ff0e7b82 */ /* 0x000e300000000a00 */
[----:B------:R-:W1:Y:S01]  /*1180*/  LDC.64 R26, c[0x0][0x388] ;  /* 0x0000e200ff1a7b82 */ /* 0x000e620000000a00 */
[----:B0-----:R-:W-:-:S05]  /*1190*/  IMAD.WIDE R14, R9, 0x4, R14 ;  /* 0x00000004090e7825 */ /* 0x001fca00078e020e */
[----:B------:R0:W2:Y:S01]  /*11a0*/  LDG.E R22, desc[UR6][R14.64] ;  /* 0x000000060e167981 */ /* 0x0000a2000c1e1900 */
[----:B-1----:R-:W-:-:S05]  /*11b0*/  IMAD.WIDE R26, R7, 0x4, R26 ;  /* 0x00000004071a7825 */ /* 0x002fca00078e021a */
[----:B------:R-:W2:Y:S01]  /*11c0*/  LDG.E R11, desc[UR6][R26.64] ;  /* 0x000000061a0b7981 */ /* 0x000ea2000c1e1900 */
[----:B0-----:R-:W-:-:S04]  /*11d0*/  IMAD.WIDE R14, R2, 0x4, R14 ;  /* 0x00000004020e7825 */ /* 0x001fc800078e020e */
[----:B------:R-:W-:Y:S01]  /*11e0*/  IMAD.WIDE R20, R0, 0x4, R26 ;  /* 0x0000000400147825 */ /* 0x000fe200078e021a */
[----:B------:R-:W3:Y:S03]  /*11f0*/  LDG.E R28, desc[UR6][R14.64] ;  /* 0x000000060e1c7981 */ /* 0x000ee6000c1e1900 */
[----:B------:R-:W-:Y:S01]  /*1200*/  IMAD.WIDE R24, R2, 0x4, R14 ;  /* 0x0000000402187825 */ /* 0x000fe200078e020e */
[----:B------:R-:W3:Y:S03]  /*1210*/  LDG.E R27, desc[UR6][R20.64] ;  /* 0x00000006141b7981 */ /* 0x000ee6000c1e1900 */
[----:B------:R-:W-:-:S04]  /*1220*/  IMAD.WIDE R12, R0, 0x4, R20 ;  /* 0x00000004000c7825 */ /* 0x000fc800078e0214 */
[C---:B------:R-:W-:Y:S01]  /*1230*/  IMAD.WIDE R16, R2.reuse, 0x4, R24 ;  /* 0x0000000402107825 */ /* 0x040fe200078e0218 */
[----:B------:R-:W4:Y:S04]  /*1240*/  LDG.E R26, desc[UR6][R12.64] ;  /* 0x000000060c1a7981 */ /* 0x000f28000c1e1900 */
[----:B------:R0:W5:Y:S01]  /*1250*/  LDG.E R23, desc[UR6][R16.64] ;  /* 0x0000000610177981 */ /* 0x000162000c1e1900 */
[----:B------:R-:W-:-:S03]  /*1260*/  IMAD.WIDE R18, R2, 0x4, R16 ;  /* 0x0000000402127825 */ /* 0x000fc600078e0210 */
[----:B------:R-:W4:Y:S01]  /*1270*/  LDG.E R25, desc[UR6][R24.64] ;  /* 0x0000000618197981 */ /* 0x000f22000c1e1900 */
[----:B0-----:R-:W-:-:S03]  /*1280*/  IMAD.WIDE R16, R0, 0x4, R12 ;  /* 0x0000000400107825 */ /* 0x001fc600078e020c */
[----:B------:R0:W5:Y:S01]  /*1290*/  LDG.E R21, desc[UR6][R18.64] ;  /* 0x0000000612157981 */ /* 0x000162000c1e1900 */
[----:B------:R-:W-:-:S03]  /*12a0*/  IMAD.WIDE R14, R2, 0x4, R18 ;  /* 0x00000004020e7825 */ /* 0x000fc600078e0212 */
[----:B------:R1:W5:Y:S04]  /*12b0*/  LDG.E R24, desc[UR6][R16.64] ;  /* 0x0000000610187981 */ /* 0x000368000c1e1900 */
[----:B------:R1:W5:Y:S01]  /*12c0*/  LDG.E R13, desc[UR6][R14.64] ;  /* 0x000000060e0d7981 */ /* 0x000362000c1e1900 */
[----:B0-----:R-:W-:-:S04]  /*12d0*/  IMAD.WIDE R18, R0, 0x4, R16 ;  /* 0x0000000400127825 */ /* 0x001fc800078e0210 */
[----:B-1----:R-:W-:-:S04]  /*12e0*/  IMAD.WIDE R16, R0, 0x4, R18 ;  /* 0x0000000400107825 */ /* 0x002fc800078e0212 */
[C---:B------:R-:W-:Y:S01]  /*12f0*/  IMAD.WIDE R14, R2.reuse, 0x4, R14 ;  /* 0x00000004020e7825 */ /* 0x040fe200078e020e */
[----:B------:R-:W5:Y:S04]  /*1300*/  LDG.E R20, desc[UR6][R16.64] ;  /* 0x0000000610147981 */ /* 0x000f68000c1e1900 */
[----:B------:R0:W5:Y:S02]  /*1310*/  LDG.E R12, desc[UR6][R14.64] ;  /* 0x000000060e0c7981 */ /* 0x000164000c1e1900 */
[----:B0-----:R-:W-:-:S04]  /*1320*/  IMAD.WIDE R14, R2, 0x4, R14 ;  /* 0x00000004020e7825 */ /* 0x001fc800078e020e */
[----:B--2---:R-:W-:Y:S02]  /*1330*/  FFMA R11, R22, R11, R29 ;  /* 0x0000000b160b7223 */ /* 0x004fe4000000001d */
[----:B------:R0:W2:Y:S04]  /*1340*/  LDG.E R22, desc[UR6][R18.64] ;  /* 0x0000000612167981 */ /* 0x0000a8000c1e1900 */
[----:B------:R-:W2:Y:S01]  /*1350*/  LDG.E R29, desc[UR6][R14.64] ;  /* 0x000000060e1d7981 */ /* 0x000ea2000c1e1900 */
[----:B0-----:R-:W-:-:S05]  /*1360*/  IMAD.WIDE R18, R0, 0x4, R16 ;  /* 0x0000000400127825 */ /* 0x001fca00078e0210 */
[----:B------:R0:W2:Y:S02]  /*1370*/  LDG.E R17, desc[UR6][R18.64] ;  /* 0x0000000612117981 */ /* 0x0000a4000c1e1900 */
[----:B0-----:R-:W-:-:S06]  /*1380*/  IMAD.WIDE R18, R0, 0x4, R18 ;  /* 0x0000000400127825 */ /* 0x001fcc00078e0212 */
[----:B------:R-:W2:Y:S01]  /*1390*/  LDG.E R18, desc[UR6][R18.64] ;  /* 0x0000000612127981 */ /* 0x000ea2000c1e1900 */
[----:B---3--:R-:W-:Y:S01]  /*13a0*/  FFMA R28, R28, R27, R11 ;  /* 0x0000001b1c1c7223 */ /* 0x008fe2000000000b */
[----:B------:R-:W-:-:S03]  /*13b0*/  IADD3 R10, PT, PT, R10, 0x8, RZ ;  /* 0x000000080a0a7810 */ /* 0x000fc60007ffe0ff */
[----:B----4-:R-:W-:Y:S01]  /*13c0*/  FFMA R26, R25, R26, R28 ;  /* 0x0000001a191a7223 */ /* 0x010fe2000000001c */
[----:B------:R-:W-:-:S03]  /*13d0*/  ISETP.NE.AND P0, PT, R10, RZ, PT ;  /* 0x000000ff0a00720c */ /* 0x000fc60003f05270 */
[----:B-----5:R-:W-:Y:S01]  /*13e0*/  FFMA R24, R23, R24, R26 ;  /* 0x0000001817187223 */ /* 0x020fe2000000001a */
[----:B------:R-:W-:Y:S02]  /*13f0*/  LEA R9, R2, R9, 0x3 ;  /* 0x0000000902097211 */ /* 0x000fe400078e18ff */
[----:B------:R-:W-:Y:S01]  /*1400*/  LEA R7, R0, R7, 0x3 ;  /* 0x0000000700077211 */ /* 0x000fe200078e18ff */
[----:B--2---:R-:W-:-:S04]  /*1410*/  FFMA R22, R21, R22, R24 ;  /* 0x0000001615167223 */ /* 0x004fc80000000018 */
[----:B------:R-:W-:-:S04]  /*1420*/  FFMA R13, R13, R20, R22 ;  /* 0x000000140d0d7223 */ /* 0x000fc80000000016 */
[----:B------:R-:W-:-:S04]  /*1430*/  FFMA R12, R12, R17, R13 ;  /* 0x000000110c0c7223 */ /* 0x000fc8000000000d */
[----:B------:R-:W-:Y:S01]  /*1440*/  FFMA R29, R29, R18, R12 ;  /* 0x000000121d1d7223 */ /* 0x000fe2000000000c */
[----:B------:R-:W-:Y:S06]  /*1450*/  @P0 BRA `(.L_x_15) ;  /* 0xfffffffc00440947 */ /* 0x000fec000383ffff */
.L_x_14:
[----:B------:R-:W-:Y:S05]  /*1460*/  @!P1 BRA `(.L_x_2) ;  /* 0x0000000800949947 */ /* 0x000fea0003800000 */
[----:B------:R-:W-:Y:S02]  /*1470*/  ISETP.GE.U32.AND P0, PT, R6, 0x4, PT ;  /* 0x000000040600780c */ /* 0x000fe40003f06070 */
[----:B------:R-:W-:-:S04]  /*1480*/  LOP3.LUT R9, R4, 0x3, RZ, 0xc0, !PT ;  /* 0x0000000304097812 */ /* 0x000fc800078ec0ff */
[----:B------:R-:W-:-:S07]  /*1490*/  ISETP.NE.AND P1, PT, R9, RZ, PT ;  /* 0x000000ff0900720c */ /* 0x000fce0003f25270 */
[----:B------:R-:W-:Y:S06]  /*14a0*/  @!P0 BRA `(.L_x_16) ;  /* 0x0000000000648947 */ /* 0x000fec0003800000 */
[----:B------:R-:W0:Y:S01]  /*14b0*/  LDC.64 R20, c[0x0][0x380] ;  /* 0x0000e000ff147b82 */ /* 0x000e220000000a00 */
[C---:B------:R-:W-:Y:S02]  /*14c0*/  IMAD R7, R8.reuse, R2, R5 ;  /* 0x0000000208077224 */ /* 0x040fe400078e0205 */
[----:B------:R-:W-:-:S05]  /*14d0*/  IMAD R11, R8, R0, R3 ;  /* 0x00000000080b7224 */ /* 0x000fca00078e0203 */
[----:B------:R-:W1:Y:S01]  /*14e0*/  LDC.64 R22, c[0x0][0x388] ;  /* 0x0000e200ff167b82 */ /* 0x000e620000000a00 */
[----:B0-----:R-:W-:-:S04]  /*14f0*/  IMAD.WIDE R20, R7, 0x4, R20 ;  /* 0x0000000407147825 */ /* 0x001fc800078e0214 */
[----:B------:R-:W-:Y:S02]  /*1500*/  IMAD.WIDE R6, R2, 0x4, R20 ;  /* 0x0000000402067825 */ /* 0x000fe400078e0214 */
[----:B------:R-:W2:Y:S02]  /*1510*/  LDG.E R20, desc[UR6][R20.64] ;  /* 0x0000000614147981 */ /* 0x000ea4000c1e1900 */
[----:B-1----:R-:W-:-:S04]  /*1520*/  IMAD.WIDE R22, R11, 0x4, R22 ;  /* 0x000000040b167825 */ /* 0x002fc800078e0216 */
[----:B------:R-:W-:Y:S02]  /*1530*/  IMAD.WIDE R10, R0, 0x4, R22 ;  /* 0x00000004000a7825 */ /* 0x000fe400078e0216 */
[----:B------:R-:W2:Y:S02]  /*1540*/  LDG.E R22, desc[UR6][R22.64] ;  /* 0x0000000616167981 */ /* 0x000ea4000c1e1900 */
[----:B------:R-:W-:Y:S02]  /*1550*/  IMAD.WIDE R14, R2, 0x4, R6 ;  /* 0x00000004020e7825 */ /* 0x000fe400078e0206 */
[----:B------:R-:W3:Y:S02]  /*1560*/  LDG.E R7, desc[UR6][R6.64] ;  /* 0x0000000606077981 */ /* 0x000ee4000c1e1900 */
[----:B------:R-:W-:Y:S02]  /*1570*/  IMAD.WIDE R12, R0, 0x4, R10 ;  /* 0x00000004000c7825 */ /* 0x000fe400078e020a */
[----:B------:R-:W3:Y:S02]  /*1580*/  LDG.E R10, desc[UR6][R10.64] ;  /* 0x000000060a0a7981 */ /* 0x000ee4000c1e1900 */
[----:B------:R-:W-:-:S02]  /*1590*/  IMAD.WIDE R16, R2, 0x4, R14 ;  /* 0x0000000402107825 */ /* 0x000fc400078e020e */
[----:B------:R-:W4:Y:S02]  /*15a0*/  LDG.E R25, desc[UR6][R14.64] ;  /* 0x000000060e197981 */ /* 0x000f24000c1e1900 */
[----:B------:R-:W-:Y:S02]  /*15b0*/  IMAD.WIDE R18, R0, 0x4, R12 ;  /* 0x0000000400127825 */ /* 0x000fe400078e020c */
[----:B------:R-:W4:Y:S04]  /*15c0*/  LDG.E R12, desc[UR6][R12.64] ;  /* 0x000000060c0c7981 */ /* 0x000f28000c1e1900 */
[----:B------:R-:W5:Y:S04]  /*15d0*/  LDG.E R17, desc[UR6][R16.64] ;  /* 0x0000000610117981 */ /* 0x000f68000c1e1900 */
[----:B------:R-:W5:Y:S01]  /*15e0*/  LDG.E R18, desc[UR6][R18.64] ;  /* 0x0000000612127981 */ /* 0x000f62000c1e1900 */
[----:B------:R-:W-:Y:S01]  /*15f0*/  IADD3 R8, PT, PT, R8, 0x4, RZ ;  /* 0x0000000408087810 */ /* 0x000fe20007ffe0ff */
[----:B--2---:R-:W-:-:S04]  /*1600*/  FFMA R20, R20, R22, R29 ;  /* 0x0000001614147223 */ /* 0x004fc8000000001d */
[----:B---3--:R-:W-:-:S04]  /*1610*/  FFMA R20, R7, R10, R20 ;  /* 0x0000000a07147223 */ /* 0x008fc80000000014 */
[----:B----4-:R-:W-:-:S04]  /*1620*/  FFMA R20, R25, R12, R20 ;  /* 0x0000000c19147223 */ /* 0x010fc80000000014 */
[----:B-----5:R-:W-:-:S07]  /*1630*/  FFMA R29, R17, R18, R20 ;  /* 0x00000012111d7223 */ /* 0x020fce0000000014 */
.L_x_16:
[----:B------:R-:W-:Y:S05]  /*1640*/  @!P1 BRA `(.L_x_2) ;  /* 0x00000008001c9947 */ /* 0x000fea0003800000 */
[----:B------:R-:W-:Y:S02]  /*1650*/  ISETP.NE.AND P0, PT, R9, 0x1, PT ;  /* 0x000000010900780c */ /* 0x000fe40003f05270 */
[----:B------:R-:W-:-:S04]  /*1660*/  LOP3.LUT R4, R4, 0x1, RZ, 0xc0, !PT ;  /* 0x0000000104047812 */ /* 0x000fc800078ec0ff */
[----:B------:R-:W-:-:S07]  /*1670*/  ISETP.NE.U32.AND P1, PT, R4, 0x1, PT ;  /* 0x000000010400780c */ /* 0x000fce0003f25070 */
[----:B------:R-:W-:Y:S06]  /*1680*/  @!P0 BRA `(.L_x_17) ;  /* 0x00000000003c8947 */ /* 0x000fec0003800000 */
[----:B------:R-:W0:Y:S01]  /*1690*/  LDC.64 R6, c[0x0][0x380] ;  /* 0x0000e000ff067b82 */ /* 0x000e220000000a00 */
[C---:B------:R-:W-:Y:S02]  /*16a0*/  IMAD R9, R8.reuse, R2, R5 ;  /* 0x0000000208097224 */ /* 0x040fe400078e0205 */
[----:B------:R-:W-:-:S05]  /*16b0*/  IMAD R13, R8, R0, R3 ;  /* 0x00000000080d7224 */ /* 0x000fca00078e0203 */
[----:B------:R-:W1:Y:S01]  /*16c0*/  LDC.64 R10, c[0x0][0x388] ;  /* 0x0000e200ff0a7b82 */ /* 0x000e620000000a00 */
[----:B0-----:R-:W-:-:S05]  /*16d0*/  IMAD.WIDE R6, R9, 0x4, R6 ;  /* 0x0000000409067825 */ /* 0x001fca00078e0206 */
[----:B------:R-:W2:Y:S01]  /*16e0*/  LDG.E R4, desc[UR6][R6.64] ;  /* 0x0000000606047981 */ /* 0x000ea2000c1e1900 */
[----:B-1----:R-:W-:-:S04]  /*16f0*/  IMAD.WIDE R10, R13, 0x4, R10 ;  /* 0x000000040d0a7825 */ /* 0x002fc800078e020a */
[----:B------:R-:W-:-:S04]  /*1700*/  IMAD.WIDE R12, R2, 0x4, R6 ;  /* 0x00000004020c7825 */ /* 0x000fc800078e0206 */
[----:B------:R-:W-:Y:S02]  /*1710*/  IMAD.WIDE R14, R0, 0x4, R10 ;  /* 0x00000004000e7825 */ /* 0x000fe400078e020a */
[----:B------:R-:W2:Y:S04]  /*1720*/  LDG.E R10, desc[UR6][R10.64] ;  /* 0x000000060a0a7981 */ /* 0x000ea8000c1e1900 */
[----:B------:R-:W3:Y:S04]  /*1730*/  LDG.E R13, desc[UR6][R12.64] ;  /* 0x000000060c0d7981 */ /* 0x000ee8000c1e1900 */
[----:B------:R-:W3:Y:S01]  /*1740*/  LDG.E R14, desc[UR6][R14.64] ;  /* 0x000000060e0e7981 */ /* 0x000ee2000c1e1900 */
[----:B------:R-:W-:Y:S01]  /*1750*/  IADD3 R8, PT, PT, R8, 0x2, RZ ;  /* 0x0000000208087810 */ /* 0x000fe20007ffe0ff */
[----:B--2---:R-:W-:-:S04]  /*1760*/  FFMA R4, R4, R10, R29 ;  /* 0x0000000a04047223 */ /* 0x004fc8000000001d */
[----:B---3--:R-:W-:-:S07]  /*1770*/  FFMA R29, R13, R14, R4 ;  /* 0x0000000e0d1d7223 */ /* 0x008fce0000000004 */
.L_x_17:
[----:B------:R-:W-:Y:S05]  /*1780*/  @P1 BRA `(.L_x_2) ;  /* 0x0000000400cc1947 */ /* 0x000fea0003800000 */
[----:B------:R-:W0:Y:S01]  /*1790*/  LDC.64 R6, c[0x0][0x380] ;  /* 0x0000e000ff067b82 */ /* 0x000e220000000a00 */
[C---:B------:R-:W-:Y:S02]  /*17a0*/  IMAD R9, R8.reuse, R2, R5 ;  /* 0x0000000208097224 */ /* 0x040fe400078e0205 */
[----:B------:R-:W-:-:S05]  /*17b0*/  IMAD R13, R8, R0, R3 ;  /* 0x00000000080d7224 */ /* 0x000fca00078e0203 */
[----:B------:R-:W1:Y:S01]  /*17c0*/  LDC.64 R10, c[0x0][0x388] ;  /* 0x0000e200ff0a7b82 */ /* 0x000e620000000a00 */
[----:B0-----:R-:W-:-:S06]  /*17d0*/  IMAD.WIDE R6, R9, 0x4, R6 ;  /* 0x0000000409067825 */ /* 0x001fcc00078e0206 */
[----:B------:R-:W2:Y:S01]  /*17e0*/  LDG.E R6, desc[UR6][R6.64] ;  /* 0x0000000606067981 */ /* 0x000ea2000c1e1900 */
[----:B-1----:R-:W-:-:S06]  /*17f0*/  IMAD.WIDE R8, R13, 0x4, R10 ;  /* 0x000000040d087825 */ /* 0x002fcc00078e020a */
[----:B------:R-:W2:Y:S02]  /*1800*/  LDG.E R8, desc[UR6][R8.64] ;  /* 0x0000000608087981 */ /* 0x000ea4000c1e1900 */
[----:B--2---:R-:W-:Y:S01]  /*1810*/  FFMA R29, R6, R8, R29 ;  /* 0x00000008061d7223 */ /* 0x004fe2000000001d */
[----:B------:R-:W-:Y:S06]  /*1820*/  BRA `(.L_x_2) ;  /* 0x0000000400a47947 */ /* 0x000fec0003800000 */
.L_x_13:
        /* <DEDUP_REMOVED lines=11> */
.L_x_19:
[----:B------:R-:W0:Y:S08]  /*18e0*/  LDC.64 R22, c[0x0][0x380] ;  /* 0x0000e000ff167b82 */ /* 0x000e300000000a00 */
[----:B------:R-:W1:Y:S01]  /*18f0*/  LDC.64 R10, c[0x0][0x388] ;  /* 0x0000e200ff0a7b82 */ /* 0x000e620000000a00 */
[----:B0-----:R-:W-:-:S05]  /*1900*/  IMAD.WIDE R22, R7, 0x4, R22 ;  /* 0x0000000407167825 */ /* 0x001fca00078e0216 */
[----:B------:R0:W2:Y:S01]  /*1910*/  LDG.E R26, desc[UR6][R22.64] ;  /* 0x00000006161a7981 */ /* 0x0000a2000c1e1900 */
[----:B-1----:R-:W-:-:S04]  /*1920*/  IMAD.WIDE R10, R18, 0x4, R10 ;  /* 0x00000004120a7825 */ /* 0x002fc800078e020a */
[C---:B------:R-:W-:Y:S01]  /*1930*/  IMAD.WIDE R20, R2.reuse, 0x4, R22 ;  /* 0x0000000402147825 */ /* 0x040fe200078e0216 */
[----:B------:R-:W2:Y:S04]  /*1940*/  LDG.E R27, desc[UR6][R10.64] ;  /* 0x000000060a1b7981 */ /* 0x000ea8000c1e1900 */
[----:B------:R-:W3:Y:S04]  /*1950*/  LDG.E R24, desc[UR6][R10.64+0x4] ;  /* 0x000004060a187981 */ /* 0x000ee8000c1e1900 */
[----:B------:R1:W3:Y:S01]  /*1960*/  LDG.E R25, desc[UR6][R20.64] ;  /* 0x0000000614197981 */ /* 0x0002e2000c1e1900 */
[----:B------:R-:W-:-:S03]  /*1970*/  IMAD.WIDE R12, R2, 0x4, R20 ;  /* 0x00000004020c7825 */ /* 0x000fc600078e0214 */
[----:B------:R-:W4:Y:S01]  /*1980*/  LDG.E R28, desc[UR6][R10.64+0x8] ;  /* 0x000008060a1c7981 */ /* 0x000f22000c1e1900 */
[----:B------:R-:W-:-:S03]  /*1990*/  IMAD.WIDE R14, R2, 0x4, R12 ;  /* 0x00000004020e7825 */ /* 0x000fc600078e020c */
[----:B------:R-:W4:Y:S01]  /*19a0*/  LDG.E R12, desc[UR6][R12.64] ;  /* 0x000000060c0c7981 */ /* 0x000f22000c1e1900 */
[----:B------:R-:W-:-:S04]  /*19b0*/  IMAD.WIDE R16, R2, 0x4, R14 ;  /* 0x0000000402107825 */ /* 0x000fc800078e020e */
[C---:B0-----:R-:W-:Y:S01]  /*19c0*/  IMAD.WIDE R22, R2.reuse, 0x4, R16 ;  /* 0x0000000402167825 */ /* 0x041fe200078e0210 */
[----:B------:R0:W5:Y:S04]  /*19d0*/  LDG.E R13, desc[UR6][R14.64] ;  /* 0x000000060e0d7981 */ /* 0x000168000c1e1900 */
[----:B------:R-:W5:Y:S01]  /*19e0*/  LDG.E R16, desc[UR6][R16.64] ;  /* 0x0000000610107981 */ /* 0x000f62000c1e1900 */
[----:B-1----:R-:W-:-:S03]  /*19f0*/  IMAD.WIDE R20, R2, 0x4, R22 ;  /* 0x0000000402147825 */ /* 0x002fc600078e0216 */
[----:B------:R-:W5:Y:S01]  /*1a00*/  LDG.E R22, desc[UR6][R22.64] ;  /* 0x0000000616167981 */ /* 0x000f62000c1e1900 */
[----:B0-----:R-:W-:-:S03]  /*1a10*/  IMAD.WIDE R14, R2, 0x4, R20 ;  /* 0x00000004020e7825 */ /* 0x001fc600078e0214 */
[----:B------:R-:W5:Y:S04]  /*1a20*/  LDG.E R17, desc[UR6][R10.64+0x18] ;  /* 0x000018060a117981 */ /* 0x000f68000c1e1900 */
[----:B------:R-:W5:Y:S01]  /*1a30*/  LDG.E R14, desc[UR6][R14.64] ;  /* 0x000000060e0e7981 */ /* 0x000f62000c1e1900 */
[----:B--2---:R-:W-:-:S03]  /*1a40*/  FFMA R27, R26, R27, R29 ;  /* 0x0000001b1a1b7223 */ /* 0x004fc6000000001d */
[----:B------:R-:W5:Y:S04]  /*1a50*/  LDG.E R26, desc[UR6][R10.64+0xc] ;  /* 0x00000c060a1a7981 */ /* 0x000f68000c1e1900 */
[----:B------:R-:W2:Y:S01]  /*1a60*/  LDG.E R29, desc[UR6][R10.64+0x14] ;  /* 0x000014060a1d7981 */ /* 0x000ea2000c1e1900 */
[----:B---3--:R-:W-:-:S03]  /*1a70*/  FFMA R25, R25, R24, R27 ;  /* 0x0000001819197223 */ /* 0x008fc6000000001b */
[----:B------:R-:W3:Y:S04]  /*1a80*/  LDG.E R27, desc[UR6][R10.64+0x10] ;  /* 0x000010060a1b7981 */ /* 0x000ee8000c1e1900 */
[----:B------:R-:W2:Y:S04]  /*1a90*/  LDG.E R24, desc[UR6][R20.64] ;  /* 0x0000000614187981 */ /* 0x000ea8000c1e1900 */
[----:B------:R-:W2:Y:S01]  /*1aa0*/  LDG.E R20, desc[UR6][R10.64+0x1c] ;  /* 0x00001c060a147981 */ /* 0x000ea2000c1e1900 */
[----:B----4-:R-:W-:Y:S01]  /*1ab0*/  FFMA R12, R12, R28, R25 ;  /* 0x0000001c0c0c7223 */ /* 0x010fe20000000019 */
[----:B------:R-:W-:-:S04]  /*1ac0*/  IADD3 R19, PT, PT, R19, 0x8, RZ ;  /* 0x0000000813137810 */ /* 0x000fc80007ffe0ff */
[----:B------:R-:W-:Y:S02]  /*1ad0*/  ISETP.NE.AND P0, PT, R19, RZ, PT ;  /* 0x000000ff1300720c */ /* 0x000fe40003f05270 */
[----:B------:R-:W-:Y:S02]  /*1ae0*/  IADD3 R18, PT, PT, R18, 0x8, RZ ;  /* 0x0000000812127810 */ /* 0x000fe40007ffe0ff */
[----:B------:R-:W-:Y:S01]  /*1af0*/  LEA R7, R2, R7, 0x3 ;  /* 0x0000000702077211 */ /* 0x000fe200078e18ff */
[----:B-----5:R-:W-:-:S04]  /*1b00*/  FFMA R13, R13, R26, R12 ;  /* 0x0000001a0d0d7223 */ /* 0x020fc8000000000c */
[----:B---3--:R-:W-:-:S04]  /*1b10*/  FFMA R13, R16, R27, R13 ;  /* 0x0000001b100d7223 */ /* 0x008fc8000000000d */
[----:B--2---:R-:W-:-:S04]  /*1b20*/  FFMA R13, R22, R29, R13 ;  /* 0x0000001d160d7223 */ /* 0x004fc8000000000d */
[----:B------:R-:W-:-:S04]  /*1b30*/  FFMA R13, R24, R17, R13 ;  /* 0x00000011180d7223 */ /* 0x000fc8000000000d */
[----:B------:R-:W-:Y:S01]  /*1b40*/  FFMA R29, R14, R20, R13 ;  /* 0x000000140e1d7223 */ /* 0x000fe2000000000d */
[----:B------:R-:W-:Y:S06]  /*1b50*/  @P0 BRA `(.L_x_19) ;  /* 0xfffffffc00600947 */ /* 0x000fec000383ffff */
.L_x_18:
[----:B------:R-:W-:Y:S05]  /*1b60*/  @!P1 BRA `(.L_x_2) ;  /* 0x0000000000d49947 */ /* 0x000fea0003800000 */
[----:B------:R-:W-:Y:S02]  /*1b70*/  ISETP.GE.U32.AND P0, PT, R8, 0x4, PT ;  /* 0x000000040800780c */ /* 0x000fe40003f06070 */
[----:B------:R-:W-:-:S04]  /*1b80*/  LOP3.LUT R20, R4, 0x3, RZ, 0xc0, !PT ;  /* 0x0000000304147812 */ /* 0x000fc800078ec0ff */
[----:B------:R-:W-:-:S07]  /*1b90*/  ISETP.NE.AND P1, PT, R20, RZ, PT ;  /* 0x000000ff1400720c */ /* 0x000fce0003f25270 */
[----:B------:R-:W-:Y:S06]  /*1ba0*/  @!P0 BRA `(.L_x_20) ;  /* 0x0000000000588947 */ /* 0x000fec0003800000 */
[----:B------:R-:W0:Y:S01]  /*1bb0*/  LDC.64 R18, c[0x0][0x380] ;  /* 0x0000e000ff127b82 */ /* 0x000e220000000a00 */
[----:B------:R-:W-:Y:S01]  /*1bc0*/  IMAD R7, R9, R2, R5 ;  /* 0x0000000209077224 */ /* 0x000fe200078e0205 */
[----:B------:R-:W-:-:S06]  /*1bd0*/  IADD3 R13, PT, PT, R6, R9, RZ ;  /* 0x00000009060d7210 */ /* 0x000fcc0007ffe0ff */
[----:B------:R-:W1:Y:S01]  /*1be0*/  LDC.64 R10, c[0x0][0x388] ;  /* 0x0000e200ff0a7b82 */ /* 0x000e620000000a00 */
[----:B0-----:R-:W-:-:S04]  /*1bf0*/  IMAD.WIDE R18, R7, 0x4, R18 ;  /* 0x0000000407127825 */ /* 0x001fc800078e0212 */
[----:B-1----:R-:W-:-:S04]  /*1c00*/  IMAD.WIDE R10, R13, 0x4, R10 ;  /* 0x000000040d0a7825 */ /* 0x002fc800078e020a */
[C---:B------:R-:W-:Y:S01]  /*1c10*/  IMAD.WIDE R12, R2.reuse, 0x4, R18 ;  /* 0x00000004020c7825 */ /* 0x040fe200078e0212 */
[----:B------:R-:W2:Y:S04]  /*1c20*/  LDG.E R7, desc[UR6][R10.64] ;  /* 0x000000060a077981 */ /* 0x000ea8000c1e1900 */
[----:B------:R-:W2:Y:S01]  /*1c30*/  LDG.E R18, desc[UR6][R18.64] ;  /* 0x0000000612127981 */ /* 0x000ea2000c1e1900 */
[----:B------:R-:W-:-:S03]  /*1c40*/  IMAD.WIDE R14, R2, 0x4, R12 ;  /* 0x00000004020e7825 */ /* 0x000fc600078e020c */
[----:B------:R-:W3:Y:S04]  /*1c50*/  LDG.E R12, desc[UR6][R12.64] ;  /* 0x000000060c0c7981 */ /* 0x000ee8000c1e1900 */
[----:B------:R-:W3:Y:S01]  /*1c60*/  LDG.E R8, desc[UR6][R10.64+0x4] ;  /* 0x000004060a087981 */ /* 0x000ee2000c1e1900 */
[----:B------:R-:W-:-:S03]  /*1c70*/  IMAD.WIDE R16, R2, 0x4, R14 ;  /* 0x0000000402107825 */ /* 0x000fc600078e020e */
[----:B------:R-:W4:Y:S04]  /*1c80*/  LDG.E R14, desc[UR6][R14.64] ;  /* 0x000000060e0e7981 */ /* 0x000f28000c1e1900 */
        /* <DEDUP_REMOVED lines=8> */
.L_x_20:
[----:B------:R-:W-:Y:S05]  /*1d10*/  @!P1 BRA `(.L_x_2) ;  /* 0x0000000000689947 */ /* 0x000fea0003800000 */
[----:B------:R-:W0:Y:S01]  /*1d20*/  LDC.64 R16, c[0x0][0x380] ;  /* 0x0000e000ff107b82 */ /* 0x000e220000000a00 */
[----:B------:R-:W-:Y:S02]  /*1d30*/  ISETP.NE.AND P0, PT, R20, 0x1, PT ;  /* 0x000000011400780c */ /* 0x000fe40003f05270 */
[----:B------:R-:W-:-:S04]  /*1d40*/  LOP3.LUT R4, R4, 0x1, RZ, 0xc0, !PT ;  /* 0x0000000104047812 */ /* 0x000fc800078ec0ff */
[----:B------:R-:W-:Y:S01]  /*1d50*/  ISETP.NE.U32.AND P1, PT, R4, 0x1, PT ;  /* 0x000000010400780c */ /* 0x000fe20003f25070 */
[----:B------:R-:W1:Y:S06]  /*1d60*/  LDC.64 R14, c[0x0][0x388] ;  /* 0x0000e200ff0e7b82 */ /* 0x000e6c0000000a00 */
[----:B------:R-:W-:Y:S02]  /*1d70*/  @P0 IMAD R7, R9, R2, R5 ;  /* 0x0000000209070224 */ /* 0x000fe400078e0205 */
[----:B------:R-:W2:Y:S08]  /*1d80*/  LDC.64 R10, c[0x0][0x380] ;  /* 0x0000e000ff0a7b82 */ /* 0x000eb00000000a00 */
[----:B------:R-:W3:Y:S01]  /*1d90*/  LDC.64 R12, c[0x0][0x388] ;  /* 0x0000e200ff0c7b82 */ /* 0x000ee20000000a00 */
[----:B0-----:R-:W-:Y:S01]  /*1da0*/  @P0 IMAD.WIDE R16, R7, 0x4, R16 ;  /* 0x0000000407100825 */ /* 0x001fe200078e0210 */
[----:B------:R-:W-:-:S02]  /*1db0*/  @P0 IADD3 R7, PT, PT, R6, R9, RZ ;  /* 0x0000000906070210 */ /* 0x000fc40007ffe0ff */
[----:B------:R-:W-:Y:S01]  /*1dc0*/  @P0 IADD3 R9, PT, PT, R9, 0x2, RZ ;  /* 0x0000000209090810 */ /* 0x000fe20007ffe0ff */
[----:B------:R-:W-:Y:S02]  /*1dd0*/  @P0 IMAD.WIDE R18, R2, 0x4, R16 ;  /* 0x0000000402120825 */ /* 0x000fe400078e0210 */
[----:B------:R-:W4:Y:S02]  /*1de0*/  @P0 LDG.E R16, desc[UR6][R16.64] ;  /* 0x0000000610100981 */ /* 0x000f24000c1e1900 */
[----:B-1----:R-:W-:Y:S02]  /*1df0*/  @P0 IMAD.WIDE R14, R7, 0x4, R14 ;  /* 0x00000004070e0825 */ /* 0x002fe400078e020e */
[----:B------:R-:W5:Y:S02]  /*1e00*/  @P0 LDG.E R19, desc[UR6][R18.64] ;  /* 0x0000000612130981 */ /* 0x000f64000c1e1900 */
[----:B------:R-:W-:Y:S01]  /*1e10*/  @!P1 IMAD R7, R9, R2, R5 ;  /* 0x0000000209079224 */ /* 0x000fe200078e0205 */
[----:B------:R-:W-:Y:S01]  /*1e20*/  @!P1 IADD3 R9, PT, PT, R6, R9, RZ ;  /* 0x0000000906099210 */ /* 0x000fe20007ffe0ff */
[----:B------:R-:W4:Y:S02]  /*1e30*/  @P0 LDG.E R2, desc[UR6][R14.64] ;  /* 0x000000060e020981 */ /* 0x000f24000c1e1900 */
[----:B--2---:R-:W-:-:S02]  /*1e40*/  @!P1 IMAD.WIDE R10, R7, 0x4, R10 ;  /* 0x00000004070a9825 */ /* 0x004fc400078e020a */
[----:B------:R-:W5:Y:S02]  /*1e50*/  @P0 LDG.E R4, desc[UR6][R14.64+0x4] ;  /* 0x000004060e040981 */ /* 0x000f64000c1e1900 */
[----:B---3--:R-:W-:Y:S02]  /*1e60*/  @!P1 IMAD.WIDE R12, R9, 0x4, R12 ;  /* 0x00000004090c9825 */ /* 0x008fe400078e020c */
[----:B------:R-:W2:Y:S04]  /*1e70*/  @!P1 LDG.E R10, desc[UR6][R10.64] ;  /* 0x000000060a0a9981 */ /* 0x000ea8000c1e1900 */
[----:B------:R-:W2:Y:S01]  /*1e80*/  @!P1 LDG.E R12, desc[UR6][R12.64] ;  /* 0x000000060c0c9981 */ /* 0x000ea2000c1e1900 */
[----:B----4-:R-:W-:-:S04]  /*1e90*/  @P0 FFMA R2, R16, R2, R29 ;  /* 0x0000000210020223 */ /* 0x010fc8000000001d */
[----:B-----5:R-:W-:-:S04]  /*1ea0*/  @P0 FFMA R29, R19, R4, R2 ;  /* 0x00000004131d0223 */ /* 0x020fc80000000002 */
[----:B--2---:R-:W-:-:S07]  /*1eb0*/  @!P1 FFMA R29, R10, R12, R29 ;  /* 0x0000000c0a1d9223 */ /* 0x004fce000000001d */
.L_x_2:
[----:B------:R-:W0:Y:S01]  /*1ec0*/  LDC.64 R6, c[0x0][0x390] ;  /* 0x0000e400ff067b82 */ /* 0x000e220000000a00 */
[----:B------:R-:W1:Y:S07]  /*1ed0*/  LDCU.64 UR4, c[0x0][0x3b0] ;  /* 0x00007600ff0477ac */ /* 0x000e6e0008000a00 */
[----:B------:R-:W2:Y:S01]  /*1ee0*/  LDC.64 R8, c[0x0][0x398] ;  /* 0x0000e600ff087b82 */ /* 0x000ea20000000a00 */
[----:B0-----:R-:W-:-:S06]  /*1ef0*/  IMAD.WIDE R6, R3, 0x4, R6 ;  /* 0x0000000403067825 */ /* 0x001fcc00078e0206 */
[----:B------:R-:W1:Y:S01]  /*1f00*/  LDG.E R6, desc[UR6][R6.64] ;  /* 0x0000000606067981 */ /* 0x000e62000c1e1900 */
[----:B------:R-:W-:-:S04]  /*1f10*/  IMAD R3, R5, R0, R3 ;  /* 0x0000000005037224 */ /* 0x000fc800078e0203 */
[----:B--2---:R-:W-:-:S04]  /*1f20*/  IMAD.WIDE R2, R3, 0x4, R8 ;  /* 0x0000000403027825 */ /* 0x004fc800078e0208 */
[----:B-1----:R-:W-:-:S04]  /*1f30*/  FMUL R0, R6, UR5 ;  /* 0x0000000506007c20 */ /* 0x002fc80008400000 */
[----:B------:R-:W-:-:S05]  /*1f40*/  FFMA R29, R29, UR4, R0 ;  /* 0x000000041d1d7c23 */ /* 0x000fca0008000000 */
[----:B------:R-:W-:Y:S01]  /*1f50*/  STG.E desc[UR6][R2.64], R29 ;  /* 0x0000001d02007986 */ /* 0x000fe2000c101906 */
[----:B------:R-:W-:Y:S05]  /*1f60*/  EXIT ;  /* 0x000000000000794d */ /* 0x000fea0003800000 */
.L_x_21:
        /* <DEDUP_REMOVED lines=9> */
.L_x_24:


//--------------------- .nv.shared.reserved.0     --------------------------
	.section	.nv.shared.reserved.0,"aw",@nobits
	.weak		__nv_reservedSMEM_offset_0_alias
	.size		__nv_reservedSMEM_offset_0_alias, 0, 64
	.other		__nv_reservedSMEM_offset_0_alias,@"STO_CUDA_RESERVED_SHARED STV_DEFAULT"
__nv_reservedSMEM_offset_0_alias:
	.zero		0
	.zero		64


//--------------------- .nv.constant0._Z10add_kernelPKfS0_Pfi --------------------------
	.section	.nv.constant0._Z10add_kernelPKfS0_Pfi,"a",@progbits
	.sectionflags	@""
	.align	4
.nv.constant0._Z10add_kernelPKfS0_Pfi:
	.zero		924


//--------------------- .nv.constant0._Z11relu_kernelPKfPfi --------------------------
	.section	.nv.constant0._Z11relu_kernelPKfPfi,"a",@progbits
	.sectionflags	@""
	.align	4
.nv.constant0._Z11relu_kernelPKfPfi:
	.zero		916


//--------------------- .nv.constant0._Z11gemm_kernelPKfS0_S0_Pfiiibbff --------------------------
	.section	.nv.constant0._Z11gemm_kernelPKfS0_S0_Pfiiibbff,"a",@progbits
	.sectionflags	@""
	.align	4
.nv.constant0._Z11gemm_kernelPKfS0_S0_Pfiiibbff:
	.zero		952


//--------------------- SYMBOLS --------------------------

	.type		.nv.reservedSmem.offset0,@object
	.size		.nv.reservedSmem.offset0,0x4
